def matmul_kernel(
    a_ptr,
    b_ptr,
    c_ptr,
    M,
    N,
    K,
    stride_am,
    stride_ak,
    stride_bk,
    stride_bn,
    stride_cm,
    stride_cn,
    BLOCK_M: tl.constexpr,
    BLOCK_N: tl.constexpr,
    BLOCK_K: tl.constexpr,
    GROUP_M: tl.constexpr,
):
    pid = tl.program_id(axis=0)
    num_pid_m = tl.cdiv(M, BLOCK_M)
    num_pid_n = tl.cdiv(N, BLOCK_N)
    num_pid_in_group = GROUP_M * num_pid_n
    group_id = pid // num_pid_in_group
    first_pid_m = group_id * GROUP_M
    group_size_m = min(num_pid_m - first_pid_m, GROUP_M)
    pid_m = first_pid_m + ((pid % num_pid_in_group) % group_size_m)
    pid_n = (pid % num_pid_in_group) // group_size_m

    offs_am = (pid_m * BLOCK_M + tl.arange(0, BLOCK_M)) % M
    offs_bn = (pid_n * BLOCK_N + tl.arange(0, BLOCK_N)) % N
    offs_k = tl.arange(0, BLOCK_K)
    a_ptrs = a_ptr + offs_am[:, None] * stride_am + offs_k[None, :] * stride_ak
    b_ptrs = b_ptr + offs_k[:, None] * stride_bk + offs_bn[None, :] * stride_bn

    acc = tl.zeros((BLOCK_M, BLOCK_N), dtype=tl.float32)
    for kk in range(0, tl.cdiv(K, BLOCK_K)):
        a = tl.load(a_ptrs, mask=offs_k[None, :] < K - kk * BLOCK_K, other=0.0)
        b = tl.load(b_ptrs, mask=offs_k[:, None] < K - kk * BLOCK_K, other=0.0)
        acc = tl.dot(a, b, acc)
        a_ptrs += BLOCK_K * stride_ak
        b_ptrs += BLOCK_K * stride_bk

    c = acc.to(c_ptr.dtype.element_ty)
    offs_cm = pid_m * BLOCK_M + tl.arange(0, BLOCK_M)
    offs_cn = pid_n * BLOCK_N + tl.arange(0, BLOCK_N)
    c_ptrs = c_ptr + offs_cm[:, None] * stride_cm + offs_cn[None, :] * stride_cn
    mask = (offs_cm[:, None] < M) & (offs_cn[None, :] < N)
    tl.store(c_ptrs, c, mask=mask)

# config = {"BLOCK_K": 32, "BLOCK_M": 64, "BLOCK_N": 256, "GROUP_M": 8, "arch": "sm_90", "dtype": "bf16", "num_ctas": 1, "num_stages": 2, "num_warps": 4}
# arch = sm_90


// ===== COMPILED SASS (sm_90a) =====

	.target	sm_90a

	.elftype	@"ET_EXEC"


//--------------------- .note.nv.tkinfo           --------------------------
	.section	.note.nv.tkinfo,"",@"SHT_NOTE"
	.sectionflags	@"SHF_NOTE_NV_TKINFO"
	.tkinfo
        /*0018*/ 	.word	0x00000002
        /*0030*/ 	.string	""
        /*0030*/ 	.string	"ptxas"
        /*0030*/ 	.string	"Cuda compilation tools, release 13.0, V13.0.88"
        /*0030*/ 	.string	"Build cuda_13.0.r13.0/compiler.36424714_0"
        /*0030*/ 	.string	"-v  -suppress-debug-info  -lineinfo  -arch sm_90a "



//--------------------- .note.nv.cuinfo           --------------------------
	.section	.note.nv.cuinfo,"",@"SHT_NOTE"
	.sectionflags	@"SHF_NOTE_NV_CUINFO"
        /*0018*/ 	.short	0x0002
        /*001a*/ 	.short	0x005a
        /*001c*/ 	.short	0x0082
	.zero		2


//--------------------- .nv.info                  --------------------------
	.section	.nv.info,"",@"SHT_CUDA_INFO"
	.align	4


	//----- nvinfo : EIATTR_REGCOUNT
	.align		4
        /*0000*/ 	.byte	0x04, 0x2f
        /*0002*/ 	.short	(.L_1 - .L_0)
	.align		4
.L_0:
        /*0004*/ 	.word	index@(matmul_kernel)
        /*0008*/ 	.word	0x000000ff


	//----- nvinfo : EIATTR_FRAME_SIZE
	.align		4
.L_1:
        /*000c*/ 	.byte	0x04, 0x11
        /*000e*/ 	.short	(.L_3 - .L_2)
	.align		4
.L_2:
        /*0010*/ 	.word	index@(matmul_kernel)
        /*0014*/ 	.word	0x00000130


	//----- nvinfo : EIATTR_MIN_STACK_SIZE
	.align		4
.L_3:
        /*0018*/ 	.byte	0x04, 0x12
        /*001a*/ 	.short	(.L_5 - .L_4)
	.align		4
.L_4:
        /*001c*/ 	.word	index@(matmul_kernel)
        /*0020*/ 	.word	0x00000130
.L_5:


//--------------------- .nv.compat                --------------------------
	.section	.nv.compat,"",@"SHT_CUDA_COMPAT_INFO"
	.align	4
        /*0000*/ 	.byte	0x02, 0x09, 0x01, 0x00, 0x02, 0x02, 0x04, 0x00, 0x02, 0x05, 0x05, 0x00, 0x03, 0x07, 0x01, 0x01
        /*0010*/ 	.byte	0x02, 0x03, 0x00, 0x00, 0x02, 0x06, 0x01, 0x00, 0x04, 0x0b, 0x08, 0x00, 0x00, 0x00, 0x00, 0x00
        /*0020*/ 	.byte	0x00, 0x00, 0x00, 0x00


//--------------------- .nv.info.matmul_kernel    --------------------------
	.section	.nv.info.matmul_kernel,"",@"SHT_CUDA_INFO"
	.sectionflags	@""
	.align	4


	//----- nvinfo : EIATTR_CUDA_API_VERSION
	.align		4
        /*0000*/ 	.byte	0x04, 0x37
        /*0002*/ 	.short	(.L_7 - .L_6)
.L_6:
        /*0004*/ 	.word	0x00000082


	//----- nvinfo : EIATTR_KPARAM_INFO
	.align		4
.L_7:
        /*0008*/ 	.byte	0x04, 0x17
        /*000a*/ 	.short	(.L_9 - .L_8)
.L_8:
        /*000c*/ 	.word	0x00000000
        /*0010*/ 	.short	0x000d
        /*0012*/ 	.short	0x0048
        /*0014*/ 	.byte	0x00, 0xf4, 0x21, 0x00


	//----- nvinfo : EIATTR_KPARAM_INFO
	.align		4
.L_9:
        /*0018*/ 	.byte	0x04, 0x17
        /*001a*/ 	.short	(.L_11 - .L_10)
.L_10:
        /*001c*/ 	.word	0x00000000
        /*0020*/ 	.short	0x000c
        /*0022*/ 	.short	0x0040
        /*0024*/ 	.byte	0x00, 0xf4, 0x21, 0x00


	//----- nvinfo : EIATTR_KPARAM_INFO
	.align		4
.L_11:
        /*0028*/ 	.byte	0x04, 0x17
        /*002a*/ 	.short	(.L_13 - .L_12)
.L_12:
        /*002c*/ 	.word	0x00000000
        /*0030*/ 	.short	0x000b
        /*0032*/ 	.short	0x0038
        /*0034*/ 	.byte	0x00, 0xf0, 0x11, 0x00


	//----- nvinfo : EIATTR_KPARAM_INFO
	.align		4
.L_13:
        /*0038*/ 	.byte	0x04, 0x17
        /*003a*/ 	.short	(.L_15 - .L_14)
.L_14:
        /*003c*/ 	.word	0x00000000
        /*0040*/ 	.short	0x000a
        /*0042*/ 	.short	0x0034
        /*0044*/ 	.byte	0x00, 0xf0, 0x11, 0x00


	//----- nvinfo : EIATTR_KPARAM_INFO
	.align		4
.L_15:
        /*0048*/ 	.byte	0x04, 0x17
        /*004a*/ 	.short	(.L_17 - .L_16)
.L_16:
        /*004c*/ 	.word	0x00000000
        /*0050*/ 	.short	0x0009
        /*0052*/ 	.short	0x0030
        /*0054*/ 	.byte	0x00, 0xf0, 0x11, 0x00


	//----- nvinfo : EIATTR_KPARAM_INFO
	.align		4
.L_17:
        /*0058*/ 	.byte	0x04, 0x17
        /*005a*/ 	.short	(.L_19 - .L_18)
.L_18:
        /*005c*/ 	.word	0x00000000
        /*0060*/ 	.short	0x0008
        /*0062*/ 	.short	0x002c
        /*0064*/ 	.byte	0x00, 0xf0, 0x11, 0x00


	//----- nvinfo : EIATTR_KPARAM_INFO
	.align		4
.L_19:
        /*0068*/ 	.byte	0x04, 0x17
        /*006a*/ 	.short	(.L_21 - .L_20)
.L_20:
        /*006c*/ 	.word	0x00000000
        /*0070*/ 	.short	0x0007
        /*0072*/ 	.short	0x0028
        /*0074*/ 	.byte	0x00, 0xf0, 0x11, 0x00


	//----- nvinfo : EIATTR_KPARAM_INFO
	.align		4
.L_21:
        /*0078*/ 	.byte	0x04, 0x17
        /*007a*/ 	.short	(.L_23 - .L_22)
.L_22:
        /*007c*/ 	.word	0x00000000
        /*0080*/ 	.short	0x0006
        /*0082*/ 	.short	0x0024
        /*0084*/ 	.byte	0x00, 0xf0, 0x11, 0x00


	//----- nvinfo : EIATTR_KPARAM_INFO
	.align		4
.L_23:
        /*0088*/ 	.byte	0x04, 0x17
        /*008a*/ 	.short	(.L_25 - .L_24)
.L_24:
        /*008c*/ 	.word	0x00000000
        /*0090*/ 	.short	0x0005
        /*0092*/ 	.short	0x0020
        /*0094*/ 	.byte	0x00, 0xf0, 0x11, 0x00


	//----- nvinfo : EIATTR_KPARAM_INFO
	.align		4
.L_25:
        /*0098*/ 	.byte	0x04, 0x17
        /*009a*/ 	.short	(.L_27 - .L_26)
.L_26:
        /*009c*/ 	.word	0x00000000
        /*00a0*/ 	.short	0x0004
        /*00a2*/ 	.short	0x001c
        /*00a4*/ 	.byte	0x00, 0xf0, 0x11, 0x00


	//----- nvinfo : EIATTR_KPARAM_INFO
	.align		4
.L_27:
        /*00a8*/ 	.byte	0x04, 0x17
        /*00aa*/ 	.short	(.L_29 - .L_28)
.L_28:
        /*00ac*/ 	.word	0x00000000
        /*00b0*/ 	.short	0x0003
        /*00b2*/ 	.short	0x0018
        /*00b4*/ 	.byte	0x00, 0xf0, 0x11, 0x00


	//----- nvinfo : EIATTR_KPARAM_INFO
	.align		4
.L_29:
        /*00b8*/ 	.byte	0x04, 0x17
        /*00ba*/ 	.short	(.L_31 - .L_30)
.L_30:
        /*00bc*/ 	.word	0x00000000
        /*00c0*/ 	.short	0x0002
        /*00c2*/ 	.short	0x0010
        /*00c4*/ 	.byte	0x00, 0xf4, 0x21, 0x00


	//----- nvinfo : EIATTR_KPARAM_INFO
	.align		4
.L_31:
        /*00c8*/ 	.byte	0x04, 0x17
        /*00ca*/ 	.short	(.L_33 - .L_32)
.L_32:
        /*00cc*/ 	.word	0x00000000
        /*00d0*/ 	.short	0x0001
        /*00d2*/ 	.short	0x0008
        /*00d4*/ 	.byte	0x00, 0xf4, 0x21, 0x00


	//----- nvinfo : EIATTR_KPARAM_INFO
	.align		4
.L_33:
        /*00d8*/ 	.byte	0x04, 0x17
        /*00da*/ 	.short	(.L_35 - .L_34)
.L_34:
        /*00dc*/ 	.word	0x00000000
        /*00e0*/ 	.short	0x0000
        /*00e2*/ 	.short	0x0000
        /*00e4*/ 	.byte	0x00, 0xf4, 0x21, 0x00


	//----- nvinfo : EIATTR_SPARSE_MMA_MASK
	.align		4
.L_35:
        /*00e8*/ 	.byte	0x03, 0x50
        /*00ea*/ 	.short	0x0000


	//----- nvinfo : EIATTR_MAXREG_COUNT
	.align		4
        /*00ec*/ 	.byte	0x03, 0x1b
        /*00ee*/ 	.short	0x00ff


	//----- nvinfo : EIATTR_NUM_BARRIERS
	.align		4
        /*00f0*/ 	.byte	0x02, 0x4c
        /*00f2*/ 	.byte	0x01
	.zero		1


	//----- nvinfo : EIATTR_ANNOTATIONS
	.align		4
        /*00f4*/ 	.byte	0x04, 0x55
        /*00f6*/ 	.short	(.L_37 - .L_36)


	//   ....[0]....
.L_36:
        /*00f8*/ 	.word	0x00000001
        /*00fc*/ 	.byte	0x50, 0x07, 0x00, 0x00, 0x01, 0x00, 0x00, 0x00, 0x20, 0x43, 0x00, 0x00, 0x01, 0x00, 0x00, 0x00
        /* <DEDUP_REMOVED lines=94> */
        /*06ec*/ 	.byte	0x00, 0x8a, 0x00, 0x00, 0x01, 0x00, 0x00, 0x00, 0x30, 0x90, 0x00, 0x00


	//----- nvinfo : EIATTR_MERCURY_ISA_VERSION
	.align		4
.L_37:
        /*06f8*/ 	.byte	0x03, 0x5f
        /*06fa*/ 	.short	0x0101


	//----- nvinfo : EIATTR_EXIT_INSTR_OFFSETS
	.align		4
        /*06fc*/ 	.byte	0x04, 0x1c
        /*06fe*/ 	.short	(.L_39 - .L_38)


	//   ....[0]....
.L_38:
        /*0700*/ 	.word	0x0000d3e0


	//   ....[1]....
        /*0704*/ 	.word	0x0000d410


	//----- nvinfo : EIATTR_REQNTID
	.align		4
.L_39:
        /*0708*/ 	.byte	0x04, 0x10
        /*070a*/ 	.short	(.L_41 - .L_40)
.L_40:
        /*070c*/ 	.word	0x00000080
        /*0710*/ 	.word	0x00000001
        /*0714*/ 	.word	0x00000001


	//----- nvinfo : EIATTR_CBANK_PARAM_SIZE
	.align		4
.L_41:
        /*0718*/ 	.byte	0x03, 0x19
        /*071a*/ 	.short	0x0050


	//----- nvinfo : EIATTR_PARAM_CBANK
	.align		4
        /*071c*/ 	.byte	0x04, 0x0a
        /*071e*/ 	.short	(.L_43 - .L_42)
	.align		4
.L_42:
        /*0720*/ 	.word	index@(.nv.constant0.matmul_kernel)
        /*0724*/ 	.short	0x0210
        /*0726*/ 	.short	0x0050


	//----- nvinfo : EIATTR_SW_WAR
	.align		4
.L_43:
        /*0728*/ 	.byte	0x04, 0x36
        /*072a*/ 	.short	(.L_45 - .L_44)
.L_44:
        /*072c*/ 	.word	0x00000008
.L_45:


//--------------------- .nv.callgraph             --------------------------
	.section	.nv.callgraph,"",@"SHT_CUDA_CALLGRAPH"
	.align	4
	.sectionentsize	8
	.align		4
        /*0000*/ 	.word	0x00000000
	.align		4
        /*0004*/ 	.word	0xffffffff
	.align		4
        /*0008*/ 	.word	0x00000000
	.align		4
        /*000c*/ 	.word	0xfffffffe
	.align		4
        /*0010*/ 	.word	0x00000000
	.align		4
        /*0014*/ 	.word	0xfffffffd
	.align		4
        /*0018*/ 	.word	0x00000000
	.align		4
        /*001c*/ 	.word	0xfffffffc


//--------------------- .text.matmul_kernel       --------------------------
	.section	.text.matmul_kernel,"ax",@progbits
	.align	128
        .global         matmul_kernel
        .type           matmul_kernel,@function
        .size           matmul_kernel,(.L_x_3 - matmul_kernel)
        .other          matmul_kernel,@"STO_CUDA_ENTRY STV_DEFAULT"
matmul_kernel:
.text.matmul_kernel:
[----:B------:R-:W0:Y:S08]  /*0000*/  LDC R1, c[0x0][0x28] ;  /* 0x00000a00ff017b82 */ /* 0x000e300000000800 */
[----:B------:R-:W1:Y:S01]  /*0010*/  LDC.64 R44, c[0x0][0x228] ;  /* 0x00008a00ff2c7b82 */ /* 0x000e620000000a00 */
[----:B------:R-:W2:Y:S01]  /*0020*/  S2R R5, SR_CTAID.X ;  /* 0x0000000000057919 */ /* 0x000ea20000002500 */
[----:B0-----:R-:W-:Y:S01]  /*0030*/  VIADD R1, R1, 0xfffffed0 ;  /* 0xfffffed001017836 */ /* 0x001fe20000000000 */
[----:B------:R-:W-:Y:S01]  /*0040*/  UMOV UR8, 0x400 ;  /* 0x0000040000087882 */ /* 0x000fe20000000000 */
[----:B------:R-:W-:Y:S01]  /*0050*/  ULDC.64 UR10, c[0x0][0x208] ;  /* 0x00008200000a7ab9 */ /* 0x000fe20000000a00 */
[----:B------:R-:W0:Y:S01]  /*0060*/  S2R R184, SR_TID.X ;  /* 0x0000000000b87919 */ /* 0x000e220000002100 */
[----:B------:R-:W-:-:S02]  /*0070*/  CS2R R68, SRZ ;  /* 0x0000000000447805 */ /* 0x000fc4000001ff00 */
[----:B------:R-:W-:Y:S01]  /*0080*/  CS2R R70, SRZ ;  /* 0x0000000000467805 */ /* 0x000fe2000001ff00 */
[----:B------:R-:W3:Y:S01]  /*0090*/  LDC R181, c[0x0][0x230] ;  /* 0x00008c00ffb57b82 */ /* 0x000ee20000000800 */
[----:B------:R-:W-:Y:S02]  /*00a0*/  CS2R R60, SRZ ;  /* 0x00000000003c7805 */ /* 0x000fe4000001ff00 */
[----:B------:R-:W-:Y:S02]  /*00b0*/  CS2R R62, SRZ ;  /* 0x00000000003e7805 */ /* 0x000fe4000001ff00 */
[----:B------:R-:W-:Y:S02]  /*00c0*/  CS2R R52, SRZ ;  /* 0x0000000000347805 */ /* 0x000fe4000001ff00 */
[----:B------:R-:W-:Y:S02]  /*00d0*/  CS2R R54, SRZ ;  /* 0x0000000000367805 */ /* 0x000fe4000001ff00 */
[----:B------:R-:W-:-:S02]  /*00e0*/  CS2R R48, SRZ ;  /* 0x0000000000307805 */ /* 0x000fc4000001ff00 */
[----:B------:R-:W-:Y:S02]  /*00f0*/  CS2R R50, SRZ ;  /* 0x0000000000327805 */ /* 0x000fe4000001ff00 */
[----:B------:R-:W-:Y:S01]  /*0100*/  CS2R R56, SRZ ;  /* 0x0000000000387805 */ /* 0x000fe2000001ff00 */
[----:B------:R-:W4:Y:S01]  /*0110*/  S2UR UR4, SR_CgaCtaId ;  /* 0x00000000000479c3 */ /* 0x000f220000008800 */
[----:B------:R-:W-:Y:S02]  /*0120*/  CS2R R58, SRZ ;  /* 0x00000000003a7805 */ /* 0x000fe4000001ff00 */
[----:B------:R-:W-:Y:S02]  /*0130*/  CS2R R64, SRZ ;  /* 0x0000000000407805 */ /* 0x000fe4000001ff00 */
[----:B------:R-:W-:Y:S02]  /*0140*/  CS2R R66, SRZ ;  /* 0x0000000000427805 */ /* 0x000fe4000001ff00 */
[----:B------:R-:W-:-:S02]  /*0150*/  CS2R R72, SRZ ;  /* 0x0000000000487805 */ /* 0x000fc4000001ff00 */
[----:B------:R-:W-:Y:S02]  /*0160*/  CS2R R74, SRZ ;  /* 0x00000000004a7805 */ /* 0x000fe4000001ff00 */
[----:B------:R-:W-:Y:S02]  /*0170*/  CS2R R80, SRZ ;  /* 0x0000000000507805 */ /* 0x000fe4000001ff00 */
[----:B------:R-:W-:Y:S01]  /*0180*/  CS2R R82, SRZ ;  /* 0x0000000000527805 */ /* 0x000fe2000001ff00 */
[----:B-1----:R-:W-:Y:S01]  /*0190*/  VIADD R0, R45, 0xff ;  /* 0x000000ff2d007836 */ /* 0x002fe20000000000 */
[----:B------:R-:W-:Y:S02]  /*01a0*/  CS2R R88, SRZ ;  /* 0x0000000000587805 */ /* 0x000fe4000001ff00 */
[----:B------:R-:W-:Y:S02]  /*01b0*/  CS2R R90, SRZ ;  /* 0x00000000005a7805 */ /* 0x000fe4000001ff00 */
[----:B------:R-:W-:-:S02]  /*01c0*/  CS2R R96, SRZ ;  /* 0x0000000000607805 */ /* 0x000fc4000001ff00 */
[----:B------:R-:W-:Y:S02]  /*01d0*/  CS2R R98, SRZ ;  /* 0x0000000000627805 */ /* 0x000fe4000001ff00 */
[----:B------:R-:W-:Y:S02]  /*01e0*/  SHF.R.S32.HI R3, RZ, 0x1f, R0 ;  /* 0x0000001fff037819 */ /* 0x000fe40000011400 */
[----:B------:R-:W-:Y:S02]  /*01f0*/  CS2R R104, SRZ ;  /* 0x0000000000687805 */ /* 0x000fe4000001ff00 */
[----:B------:R-:W-:Y:S01]  /*0200*/  CS2R R106, SRZ ;  /* 0x00000000006a7805 */ /* 0x000fe2000001ff00 */
[----:B---3--:R-:W-:Y:S01]  /*0210*/  VIADD R181, R181, 0x1f ;  /* 0x0000001fb5b57836 */ /* 0x008fe20000000000 */
[----:B------:R-:W-:Y:S02]  /*0220*/  LEA.HI R3, R3, R0, RZ, 0x8 ;  /* 0x0000000003037211 */ /* 0x000fe400078f40ff */
[----:B------:R-:W-:-:S02]  /*0230*/  CS2R R112, SRZ ;  /* 0x0000000000707805 */ /* 0x000fc4000001ff00 */
[----:B--2---:R-:W-:Y:S02]  /*0240*/  IABS R8, R5 ;  /* 0x0000000500087213 */ /* 0x004fe40000000000 */
[----:B------:R-:W-:Y:S02]  /*0250*/  CS2R R114, SRZ ;  /* 0x0000000000727805 */ /* 0x000fe4000001ff00 */
[----:B------:R-:W-:Y:S02]  /*0260*/  SHF.R.S32.HI R3, RZ, 0x8, R3 ;  /* 0x00000008ff037819 */ /* 0x000fe40000011403 */
[----:B------:R-:W-:Y:S02]  /*0270*/  CS2R R120, SRZ ;  /* 0x0000000000787805 */ /* 0x000fe4000001ff00 */
[----:B------:R-:W-:Y:S01]  /*0280*/  CS2R R122, SRZ ;  /* 0x00000000007a7805 */ /* 0x000fe2000001ff00 */
[----:B----4-:R-:W-:Y:S01]  /*0290*/  ULEA UR8, UR4, UR8, 0x18 ;  /* 0x0000000804087291 */ /* 0x010fe2000f8ec03f */
[----:B------:R-:W-:Y:S01]  /*02a0*/  CS2R R128, SRZ ;  /* 0x0000000000807805 */ /* 0x000fe2000001ff00 */
[----:B------:R-:W-:Y:S01]  /*02b0*/  IMAD.SHL.U32 R4, R3, 0x8, RZ ;  /* 0x0000000803047824 */ /* 0x000fe200078e00ff */
[----:B------:R-:W-:-:S02]  /*02c0*/  CS2R R130, SRZ ;  /* 0x0000000000827805 */ /* 0x000fc4000001ff00 */
[----:B------:R-:W-:Y:S02]  /*02d0*/  CS2R R136, SRZ ;  /* 0x0000000000887805 */ /* 0x000fe4000001ff00 */
[----:B------:R-:W-:Y:S02]  /*02e0*/  CS2R R138, SRZ ;  /* 0x00000000008a7805 */ /* 0x000fe4000001ff00 */
[----:B------:R-:W-:Y:S02]  /*02f0*/  CS2R R144, SRZ ;  /* 0x0000000000907805 */ /* 0x000fe4000001ff00 */
[-C--:B------:R-:W-:Y:S02]  /*0300*/  IABS R7, R4.reuse ;  /* 0x0000000400077213 */ /* 0x080fe40000000000 */
[----:B------:R-:W-:Y:S02]  /*0310*/  CS2R R146, SRZ ;  /* 0x0000000000927805 */ /* 0x000fe4000001ff00 */
[----:B------:R-:W-:Y:S01]  /*0320*/  IABS R10, R4 ;  /* 0x00000004000a7213 */ /* 0x000fe20000000000 */
[----:B------:R-:W1:Y:S08]  /*0330*/  I2F.RP R0, R7 ;  /* 0x0000000700007306 */ /* 0x000e700000209400 */
[----:B-1----:R-:W1:Y:S02]  /*0340*/  MUFU.RCP R0, R0 ;  /* 0x0000000000007308 */ /* 0x002e640000001000 */
[----:B-1----:R-:W-:-:S02]  /*0350*/  VIADD R2, R0, 0xffffffe ;  /* 0x0ffffffe00027836 */ /* 0x002fc40000000000 */
[----:B------:R-:W-:-:S04]  /*0360*/  IMAD.MOV R0, RZ, RZ, -R10 ;  /* 0x000000ffff007224 */ /* 0x000fc800078e0a0a */
[----:B------:R1:W2:Y:S02]  /*0370*/  F2I.FTZ.U32.TRUNC.NTZ R3, R2 ;  /* 0x0000000200037305 */ /* 0x0002a4000021f000 */
[----:B-1----:R-:W-:Y:S02]  /*0380*/  IMAD.MOV.U32 R2, RZ, RZ, RZ ;  /* 0x000000ffff027224 */ /* 0x002fe400078e00ff */
[----:B--2---:R-:W-:-:S04]  /*0390*/  IMAD.MOV R6, RZ, RZ, -R3 ;  /* 0x000000ffff067224 */ /* 0x004fc800078e0a03 */
[----:B------:R-:W-:Y:S02]  /*03a0*/  IMAD R9, R6, R7, RZ ;  /* 0x0000000706097224 */ /* 0x000fe400078e02ff */
[----:B------:R-:W-:Y:S02]  /*03b0*/  IMAD.MOV.U32 R6, RZ, RZ, R8 ;  /* 0x000000ffff067224 */ /* 0x000fe400078e0008 */
[----:B------:R-:W-:-:S06]  /*03c0*/  IMAD.HI.U32 R3, R3, R9, R2 ;  /* 0x0000000903037227 */ /* 0x000fcc00078e0002 */
[----:B------:R-:W-:-:S04]  /*03d0*/  IMAD.HI.U32 R3, R3, R6, RZ ;  /* 0x0000000603037227 */ /* 0x000fc800078e00ff */
[----:B------:R-:W-:-:S05]  /*03e0*/  IMAD R0, R3, R0, R6 ;  /* 0x0000000003007224 */ /* 0x000fca00078e0206 */
[----:B------:R-:W-:-:S13]  /*03f0*/  ISETP.GT.U32.AND P1, PT, R7, R0, PT ;  /* 0x000000000700720c */ /* 0x000fda0003f24070 */
[----:B------:R-:W-:Y:S02]  /*0400*/  @!P1 IMAD.IADD R0, R0, 0x1, -R7 ;  /* 0x0000000100009824 */ /* 0x000fe400078e0a07 */
[----:B------:R-:W-:Y:S01]  /*0410*/  @!P1 VIADD R3, R3, 0x1 ;  /* 0x0000000103039836 */ /* 0x000fe20000000000 */
[----:B------:R-:W-:Y:S02]  /*0420*/  ISETP.NE.AND P1, PT, R4, RZ, PT ;  /* 0x000000ff0400720c */ /* 0x000fe40003f25270 */
[----:B------:R-:W-:Y:S02]  /*0430*/  ISETP.GE.U32.AND P0, PT, R0, R7, PT ;  /* 0x000000070000720c */ /* 0x000fe40003f06070 */
[----:B------:R-:W-:-:S04]  /*0440*/  LOP3.LUT R0, R5, R4, RZ, 0x3c, !PT ;  /* 0x0000000405007212 */ /* 0x000fc800078e3cff */
[----:B------:R-:W-:Y:S01]  /*0450*/  ISETP.GE.AND P2, PT, R0, RZ, PT ;  /* 0x000000ff0000720c */ /* 0x000fe20003f46270 */
[----:B------:R-:W-:-:S06]  /*0460*/  VIADD R0, R44, 0x3f ;  /* 0x0000003f2c007836 */ /* 0x000fcc0000000000 */
[----:B------:R-:W-:-:S04]  /*0470*/  @P0 VIADD R3, R3, 0x1 ;  /* 0x0000000103030836 */ /* 0x000fc80000000000 */
[----:B------:R-:W-:Y:S01]  /*0480*/  IMAD.MOV.U32 R2, RZ, RZ, R3 ;  /* 0x000000ffff027224 */ /* 0x000fe200078e0003 */
[----:B------:R-:W-:-:S03]  /*0490*/  SHF.R.S32.HI R3, RZ, 0x1f, R0 ;  /* 0x0000001fff037819 */ /* 0x000fc60000011400 */
[----:B------:R-:W-:Y:S01]  /*04a0*/  @!P2 IMAD.MOV R2, RZ, RZ, -R2 ;  /* 0x000000ffff02a224 */ /* 0x000fe200078e0a02 */
[----:B------:R-:W-:Y:S02]  /*04b0*/  @!P1 LOP3.LUT R2, RZ, R4, RZ, 0x33, !PT ;  /* 0x00000004ff029212 */ /* 0x000fe400078e33ff */
[----:B------:R-:W-:-:S03]  /*04c0*/  LEA.HI R3, R3, R0, RZ, 0x6 ;  /* 0x0000000003037211 */ /* 0x000fc600078f30ff */
[----:B------:R-:W-:Y:S02]  /*04d0*/  IMAD.SHL.U32 R6, R2, 0x8, RZ ;  /* 0x0000000802067824 */ /* 0x000fe400078e00ff */
[----:B------:R-:W-:-:S03]  /*04e0*/  IMAD.MOV R2, RZ, RZ, -R2 ;  /* 0x000000ffff027224 */ /* 0x000fc600078e0a02 */
[----:B------:R-:W-:Y:S01]  /*04f0*/  LEA.HI.SX32 R3, R3, -R6, 0x1a ;  /* 0x8000000603037211 */ /* 0x000fe200078fd2ff */
[----:B------:R-:W-:-:S03]  /*0500*/  IMAD R4, R4, R2, R5 ;  /* 0x0000000204047224 */ /* 0x000fc600078e0205 */
[----:B------:R-:W-:Y:S02]  /*0510*/  VIMNMX R11, R3, 0x8, PT ;  /* 0x00000008030b7848 */ /* 0x000fe40003fe0100 */
[----:B------:R-:W-:Y:S02]  /*0520*/  IABS R9, R4 ;  /* 0x0000000400097213 */ /* 0x000fe40000000000 */
[----:B------:R-:W-:-:S04]  /*0530*/  IABS R7, R11 ;  /* 0x0000000b00077213 */ /* 0x000fc80000000000 */
[----:B------:R-:W1:Y:S08]  /*0540*/  I2F.RP R0, R7 ;  /* 0x0000000700007306 */ /* 0x000e700000209400 */
[----:B-1----:R-:W1:Y:S02]  /*0550*/  MUFU.RCP R0, R0 ;  /* 0x0000000000007308 */ /* 0x002e640000001000 */
[----:B-1----:R-:W-:-:S06]  /*0560*/  VIADD R3, R0, 0xffffffe ;  /* 0x0ffffffe00037836 */ /* 0x002fcc0000000000 */
[----:B------:R-:W1:Y:S02]  /*0570*/  F2I.FTZ.U32.TRUNC.NTZ R3, R3 ;  /* 0x0000000300037305 */ /* 0x000e64000021f000 */
[----:B-1----:R-:W-:-:S04]  /*0580*/  IMAD.MOV R8, RZ, RZ, -R3 ;  /* 0x000000ffff087224 */ /* 0x002fc800078e0a03 */
[----:B------:R-:W-:Y:S01]  /*0590*/  IMAD.MOV.U32 R2, RZ, RZ, R8 ;  /* 0x000000ffff027224 */ /* 0x000fe200078e0008 */
[----:B------:R-:W-:-:S03]  /*05a0*/  IABS R8, R11 ;  /* 0x0000000b00087213 */ /* 0x000fc60000000000 */
[----:B------:R-:W-:Y:S02]  /*05b0*/  IMAD R5, R2, R7, RZ ;  /* 0x0000000702057224 */ /* 0x000fe400078e02ff */
[----:B------:R-:W-:Y:S02]  /*05c0*/  IMAD.MOV.U32 R2, RZ, RZ, RZ ;  /* 0x000000ffff027224 */ /* 0x000fe400078e00ff */
[----:B------:R-:W-:Y:S02]  /*05d0*/  IMAD.MOV R0, RZ, RZ, -R8 ;  /* 0x000000ffff007224 */ /* 0x000fe400078e0a08 */
        /* <DEDUP_REMOVED lines=9> */
[----:B------:R-:W-:-:S07]  /*0670*/  ISETP.GE.AND P2, PT, R0, RZ, PT ;  /* 0x000000ff0000720c */ /* 0x000fce0003f46270 */
[----:B------:R-:W-:Y:S01]  /*0680*/  @P0 VIADD R2, R2, 0x1 ;  /* 0x0000000102020836 */ /* 0x000fe20000000000 */
[----:B------:R-:W-:-:S03]  /*0690*/  ISETP.GE.AND P0, PT, R181, 0x20, PT ;  /* 0x00000020b500780c */ /* 0x000fc60003f06270 */
[----:B------:R-:W-:Y:S01]  /*06a0*/  IMAD.MOV.U32 R3, RZ, RZ, R2 ;  /* 0x000000ffff037224 */ /* 0x000fe200078e0002 */
[----:B0-----:R-:W-:-:S03]  /*06b0*/  LOP3.LUT R2, R184, 0x3f, RZ, 0xc0, !PT ;  /* 0x0000003fb8027812 */ /* 0x001fc600078ec0ff */
[----:B------:R-:W-:Y:S01]  /*06c0*/  @!P2 IMAD.MOV R3, RZ, RZ, -R3 ;  /* 0x000000ffff03a224 */ /* 0x000fe200078e0a03 */
[----:B------:R-:W-:-:S05]  /*06d0*/  @!P1 LOP3.LUT R3, RZ, R11, RZ, 0x33, !PT ;  /* 0x0000000bff039212 */ /* 0x000fca00078e33ff */
[----:B------:R-:W-:Y:S02]  /*06e0*/  IMAD.MOV R0, RZ, RZ, -R3 ;  /* 0x000000ffff007224 */ /* 0x000fe400078e0a03 */
[----:B------:R-:W-:Y:S02]  /*06f0*/  IMAD.SHL.U32 R3, R3, 0x100, RZ ;  /* 0x0000010003037824 */ /* 0x000fe400078e00ff */
[----:B------:R-:W-:-:S04]  /*0700*/  IMAD R0, R11, R0, R4 ;  /* 0x000000000b007224 */ /* 0x000fc800078e0204 */
[----:B------:R-:W-:Y:S01]  /*0710*/  IMAD.IADD R5, R6, 0x1, R0 ;  /* 0x0000000106057824 */ /* 0x000fe200078e0200 */
[----:B------:R-:W-:-:S03]  /*0720*/  SHF.R.U32.HI R0, RZ, 0x6, R184 ;  /* 0x00000006ff007819 */ /* 0x000fc600000116b8 */
[----:B------:R-:W-:Y:S01]  /*0730*/  IMAD R22, R5, 0x40, R2 ;  /* 0x0000004005167824 */ /* 0x000fe200078e0202 */
[----:B------:R-:W-:-:S04]  /*0740*/  SGXT.U32 R0, R0, 0x1 ;  /* 0x000000010000781a */ /* 0x000fc80000000000 */
[----:B------:R0:W-:Y:S01]  /*0750*/  STL [R1+0x9c], R22 ;  /* 0x00009c1601007387 */ /* 0x0001e20000100800 */
[----:B------:R-:W-:Y:S05]  /*0760*/  @!P0 BRA `(.L_x_0) ;  /* 0x0000008800208947 */ /* 0x000fea0003800000 */
[----:B------:R-:W-:Y:S01]  /*0770*/  IABS R20, R44 ;  /* 0x0000002c00147213 */ /* 0x000fe20000000000 */
[----:B------:R-:W-:Y:S01]  /*0780*/  ULDC UR4, c[0x0][0x234] ;  /* 0x00008d0000047ab9 */ /* 0x000fe20000000800 */
[----:B------:R-:W-:Y:S01]  /*0790*/  IABS R5, R45 ;  /* 0x0000002d00057213 */ /* 0x000fe20000000000 */
[----:B------:R-:W-:Y:S01]  /*07a0*/  ULDC.64 UR6, c[0x0][0x210] ;  /* 0x0000840000067ab9 */ /* 0x000fe20000000a00 */
[----:B------:R-:W1:Y:S01]  /*07b0*/  I2F.RP R7, R20 ;  /* 0x0000001400077306 */ /* 0x000e620000209400 */
[----:B------:R-:W-:Y:S01]  /*07c0*/  IABS R12, R22 ;  /* 0x00000016000c7213 */ /* 0x000fe20000000000 */
[----:B------:R-:W-:Y:S01]  /*07d0*/  ULDC UR5, c[0x0][0x240] ;  /* 0x0000900000057ab9 */ /* 0x000fe20000000800 */
[----:B------:R-:W-:Y:S01]  /*07e0*/  SHF.R.U32.HI R6, RZ, 0x5, R184 ;  /* 0x00000005ff067819 */ /* 0x000fe200000116b8 */
[----:B------:R-:W-:Y:S01]  /*07f0*/  IMAD.SHL.U32 R2, R2, 0x2, RZ ;  /* 0x0000000202027824 */ /* 0x000fe200078e00ff */
[----:B------:R-:W-:Y:S01]  /*0800*/  ISETP.GE.AND P6, PT, R22, RZ, PT ;  /* 0x000000ff1600720c */ /* 0x000fe20003fc6270 */
[----:B------:R-:W2:Y:S01]  /*0810*/  LDC R144, c[0x0][0x238] ;  /* 0x00008e00ff907b82 */ /* 0x000ea20000000800 */
[----:B------:R-:W-:Y:S01]  /*0820*/  SGXT.U32 R6, R6, 0x2 ;  /* 0x000000020606781a */ /* 0x000fe20000000000 */
[----:B------:R-:W3:Y:S01]  /*0830*/  I2F.RP R4, R5 ;  /* 0x0000000500047306 */ /* 0x000ee20000209400 */
[----:B------:R-:W-:-:S02]  /*0840*/  LOP3.LUT R191, R184, 0x1f, RZ, 0xc0, !PT ;  /* 0x0000001fb8bf7812 */ /* 0x000fc400078ec0ff */
[----:B------:R-:W-:Y:S02]  /*0850*/  CS2R R102, SRZ ;  /* 0x0000000000667805 */ /* 0x000fe4000001ff00 */
[----:B------:R-:W-:Y:S02]  /*0860*/  LOP3.LUT R6, R3, R6, RZ, 0xfc, !PT ;  /* 0x0000000603067212 */ /* 0x000fe400078efcff */
[----:B------:R-:W-:Y:S02]  /*0870*/  CS2R R104, SRZ ;  /* 0x0000000000687805 */ /* 0x000fe4000001ff00 */
[----:B------:R-:W-:Y:S02]  /*0880*/  LOP3.LUT R136, R0, 0x10, RZ, 0xfc, !PT ;  /* 0x0000001000887812 */ /* 0x000fe400078efcff */
[----:B------:R-:W-:Y:S02]  /*0890*/  CS2R R106, SRZ ;  /* 0x00000000006a7805 */ /* 0x000fe4000001ff00 */
[C---:B------:R-:W-:Y:S01]  /*08a0*/  LOP3.LUT R17, R6.reuse, 0xf0, RZ, 0xfc, !PT ;  /* 0x000000f006117812 */ /* 0x040fe200078efcff */
[----:B-1----:R-:W1:Y:S01]  /*08b0*/  MUFU.RCP R7, R7 ;  /* 0x0000000700077308 */ /* 0x002e620000001000 */
[----:B------:R-:W-:-:S02]  /*08c0*/  LOP3.LUT R19, R6, 0xec, RZ, 0xfc, !PT ;  /* 0x000000ec06137812 */ /* 0x000fc400078efcff */
[----:B------:R-:W-:Y:S02]  /*08d0*/  CS2R R108, SRZ ;  /* 0x00000000006c7805 */ /* 0x000fe4000001ff00 */
[C---:B------:R-:W-:Y:S02]  /*08e0*/  LOP3.LUT R21, R6.reuse, 0xe8, RZ, 0xfc, !PT ;  /* 0x000000e806157812 */ /* 0x040fe400078efcff */
[----:B------:R-:W-:Y:S02]  /*08f0*/  CS2R R110, SRZ ;  /* 0x00000000006e7805 */ /* 0x000fe4000001ff00 */
[----:B------:R-:W-:Y:S02]  /*0900*/  IABS R16, R19 ;  /* 0x0000001300107213 */ /* 0x000fe40000000000 */
[----:B------:R-:W-:Y:S02]  /*0910*/  CS2R R112, SRZ ;  /* 0x0000000000707805 */ /* 0x000fe4000001ff00 */
[----:B------:R-:W-:Y:S01]  /*0920*/  IABS R18, R21 ;  /* 0x0000001500127213 */ /* 0x000fe20000000000 */
[----:B---3--:R-:W3:Y:S01]  /*0930*/  MUFU.RCP R4, R4 ;  /* 0x0000000400047308 */ /* 0x008ee20000001000 */
[----:B------:R-:W-:-:S02]  /*0940*/  LOP3.LUT R23, R6, 0xd8, RZ, 0xfc, !PT ;  /* 0x000000d806177812 */ /* 0x000fc400078efcff */
[----:B------:R-:W-:Y:S02]  /*0950*/  CS2R R114, SRZ ;  /* 0x0000000000727805 */ /* 0x000fe4000001ff00 */
[----:B------:R-:W-:Y:S02]  /*0960*/  ISETP.GE.AND P4, PT, R17, RZ, PT ;  /* 0x000000ff1100720c */ /* 0x000fe40003f86270 */
[----:B------:R-:W-:Y:S02]  /*0970*/  CS2R R116, SRZ ;  /* 0x0000000000747805 */ /* 0x000fe4000001ff00 */
[C---:B0-----:R-:W-:Y:S02]  /*0980*/  LOP3.LUT R22, R6.reuse, 0xe0, RZ, 0xfc, !PT ;  /* 0x000000e006167812 */ /* 0x041fe400078efcff */
[----:B------:R-:W-:Y:S02]  /*0990*/  CS2R R118, SRZ ;  /* 0x0000000000767805 */ /* 0x000fe4000001ff00 */
[----:B------:R-:W-:-:S02]  /*09a0*/  LOP3.LUT R27, R6, 0xc4, RZ, 0xfc, !PT ;  /* 0x000000c4061b7812 */ /* 0x000fc400078efcff */
[----:B------:R-:W-:Y:S01]  /*09b0*/  CS2R R120, SRZ ;  /* 0x0000000000787805 */ /* 0x000fe2000001ff00 */
[----:B-1----:R-:W-:Y:S01]  /*09c0*/  VIADD R10, R7, 0xffffffe ;  /* 0x0ffffffe070a7836 */ /* 0x002fe20000000000 */
[----:B------:R-:W-:Y:S02]  /*09d0*/  LOP3.LUT R25, R6, 0xc8, RZ, 0xfc, !PT ;  /* 0x000000c806197812 */ /* 0x000fe400078efcff */
[----:B------:R-:W-:Y:S02]  /*09e0*/  CS2R R122, SRZ ;  /* 0x00000000007a7805 */ /* 0x000fe4000001ff00 */
[----:B------:R-:W-:Y:S01]  /*09f0*/  IABS R26, R27 ;  /* 0x0000001b001a7213 */ /* 0x000fe20000000000 */
[----:B------:R0:W1:Y:S01]  /*0a00*/  F2I.FTZ.U32.TRUNC.NTZ R11, R10 ;  /* 0x0000000a000b7305 */ /* 0x000062000021f000 */
[----:B------:R-:W-:Y:S02]  /*0a10*/  IABS R24, R25 ;  /* 0x0000001900187213 */ /* 0x000fe40000000000 */
[----:B------:R-:W-:-:S02]  /*0a20*/  CS2R R124, SRZ ;  /* 0x00000000007c7805 */ /* 0x000fc4000001ff00 */
[----:B------:R-:W-:Y:S01]  /*0a30*/  LOP3.LUT R28, R6, 0xc0, RZ, 0xfc, !PT ;  /* 0x000000c0061c7812 */ /* 0x000fe200078efcff */
[----:B---3--:R-:W-:Y:S01]  /*0a40*/  VIADD R8, R4, 0xffffffe ;  /* 0x0ffffffe04087836 */ /* 0x008fe20000000000 */
[C---:B------:R-:W-:Y:S02]  /*0a50*/  LOP3.LUT R29, R6.reuse, 0xac, RZ, 0xfc, !PT ;  /* 0x000000ac061d7812 */ /* 0x040fe400078efcff */
[----:B------:R-:W-:Y:S02]  /*0a60*/  CS2R R126, SRZ ;  /* 0x00000000007e7805 */ /* 0x000fe4000001ff00 */
[C---:B------:R-:W-:Y:S01]  /*0a70*/  LOP3.LUT R33, R6.reuse, 0x94, RZ, 0xfc, !PT ;  /* 0x0000009406217812 */ /* 0x040fe200078efcff */
[----:B------:R3:W4:Y:S01]  /*0a80*/  F2I.FTZ.U32.TRUNC.NTZ R9, R8 ;  /* 0x0000000800097305 */ /* 0x000722000021f000 */
[----:B0-----:R-:W-:Y:S01]  /*0a90*/  IMAD.MOV.U32 R10, RZ, RZ, RZ ;  /* 0x000000ffff0a7224 */ /* 0x001fe200078e00ff */
[----:B------:R-:W-:Y:S02]  /*0aa0*/  LOP3.LUT R37, R6, 0x8c, RZ, 0xfc, !PT ;  /* 0x0000008c06257812 */ /* 0x000fe400078efcff */
[----:B------:R-:W-:-:S02]  /*0ab0*/  CS2R R128, SRZ ;  /* 0x0000000000807805 */ /* 0x000fc4000001ff00 */
[C---:B------:R-:W-:Y:S02]  /*0ac0*/  LOP3.LUT R35, R6.reuse, 0x90, RZ, 0xfc, !PT ;  /* 0x0000009006237812 */ /* 0x040fe400078efcff */
[----:B------:R-:W-:Y:S02]  /*0ad0*/  CS2R R130, SRZ ;  /* 0x0000000000827805 */ /* 0x000fe4000001ff00 */
[----:B------:R-:W-:Y:S01]  /*0ae0*/  IABS R38, R37 ;  /* 0x0000002500267213 */ /* 0x000fe20000000000 */
[--C-:B-1----:R-:W-:Y:S01]  /*0af0*/  IMAD.MOV R13, RZ, RZ, -R11.reuse ;  /* 0x000000ffff0d7224 */ /* 0x102fe200078e0a0b */
[----:B------:R-:W-:Y:S01]  /*0b00*/  IABS R36, R35 ;  /* 0x0000002300247213 */ /* 0x000fe20000000000 */
[----:B---3--:R-:W-:Y:S01]  /*0b10*/  IMAD.MOV.U32 R8, RZ, RZ, RZ ;  /* 0x000000ffff087224 */ /* 0x008fe200078e00ff */
[C---:B------:R-:W-:Y:S01]  /*0b20*/  LOP3.LUT R39, R6.reuse, 0x88, RZ, 0xfc, !PT ;  /* 0x0000008806277812 */ /* 0x040fe200078efcff */
[----:B------:R-:W-:Y:S01]  /*0b30*/  IMAD R7, R13, R20, RZ ;  /* 0x000000140d077224 */ /* 0x000fe200078e02ff */
[C---:B------:R-:W-:Y:S01]  /*0b40*/  LOP3.LUT R40, R6.reuse, 0x84, RZ, 0xfc, !PT ;  /* 0x0000008406287812 */ /* 0x040fe200078efcff */
[----:B------:R-:W-:Y:S01]  /*0b50*/  IMAD.MOV.U32 R13, RZ, RZ, R12 ;  /* 0x000000ffff0d7224 */ /* 0x000fe200078e000c */
[C---:B------:R-:W-:Y:S01]  /*0b60*/  LOP3.LUT R41, R6.reuse, 0x80, RZ, 0xfc, !PT ;  /* 0x0000008006297812 */ /* 0x040fe200078efcff */
[----:B------:R-:W-:Y:S01]  /*0b70*/  IMAD.HI.U32 R10, R11, R7, R10 ;  /* 0x000000070b0a7227 */ /* 0x000fe200078e000a */
[----:B------:R-:W-:-:S02]  /*0b80*/  LOP3.LUT R11, R6, 0xf8, RZ, 0xfc, !PT ;  /* 0x000000f8060b7812 */ /* 0x000fc400078efcff */
[----:B------:R-:W-:Y:S02]  /*0b90*/  CS2R R146, SRZ ;  /* 0x0000000000927805 */ /* 0x000fe4000001ff00 */
[----:B------:R-:W-:Y:S01]  /*0ba0*/  LOP3.LUT R43, R6, 0x68, RZ, 0xfc, !PT ;  /* 0x00000068062b7812 */ /* 0x000fe200078efcff */
[----:B----4-:R-:W-:Y:S01]  /*0bb0*/  IMAD.MOV R4, RZ, RZ, -R9 ;  /* 0x000000ffff047224 */ /* 0x010fe200078e0a09 */
[----:B------:R-:W-:Y:S01]  /*0bc0*/  IABS R12, R11 ;  /* 0x0000000b000c7213 */ /* 0x000fe20000000000 */
[----:B------:R-:W-:Y:S01]  /*0bd0*/  IMAD.HI.U32 R10, R10, R13, RZ ;  /* 0x0000000d0a0a7227 */ /* 0x000fe200078e00ff */
[----:B------:R-:W-:Y:S02]  /*0be0*/  ISETP.GE.AND P2, PT, R11, RZ, PT ;  /* 0x000000ff0b00720c */ /* 0x000fe40003f46270 */
[----:B------:R-:W-:Y:S02]  /*0bf0*/  CS2R R148, SRZ ;  /* 0x0000000000947805 */ /* 0x000fe4000001ff00 */
[C---:B------:R-:W-:Y:S01]  /*0c00*/  LOP3.LUT R47, R6.reuse, 0x60, RZ, 0xfc, !PT ;  /* 0x00000060062f7812 */ /* 0x040fe200078efcff */
[----:B------:R-:W-:Y:S01]  /*0c10*/  IMAD.MOV R10, RZ, RZ, -R10 ;  /* 0x000000ffff0a7224 */ /* 0x000fe200078e0a0a */
[----:B------:R-:W-:Y:S01]  /*0c20*/  LOP3.LUT R49, R6, 0x58, RZ, 0xfc, !PT ;  /* 0x0000005806317812 */ /* 0x000fe200078efcff */
[----:B------:R-:W-:Y:S01]  /*0c30*/  IMAD R7, R4, R5, RZ ;  /* 0x0000000504077224 */ /* 0x000fe200078e02ff */
[----:B------:R-:W-:Y:S01]  /*0c40*/  SHF.R.S32.HI R4, RZ, 0x1f, R181 ;  /* 0x0000001fff047819 */ /* 0x000fe200000114b5 */
[----:B------:R-:W-:Y:S01]  /*0c50*/  IMAD R13, R20, R10, R13 ;  /* 0x0000000a140d7224 */ /* 0x000fe200078e020d */
[----:B------:R-:W-:Y:S01]  /*0c60*/  IABS R48, R47 ;  /* 0x0000002f00307213 */ /* 0x000fe20000000000 */
[----:B------:R-:W-:Y:S01]  /*0c70*/  IMAD.HI.U32 R7, R9, R7, R8 ;  /* 0x0000000709077227 */ /* 0x000fe200078e0008 */
[----:B------:R-:W-:-:S02]  /*0c80*/  LEA.HI R181, R4, R181, RZ, 0x5 ;  /* 0x000000b504b57211 */ /* 0x000fc400078f28ff */
[----:B------:R-:W-:Y:S02]  /*0c90*/  CS2R R150, SRZ ;  /* 0x0000000000967805 */ /* 0x000fe4000001ff00 */
[----:B------:R-:W-:Y:S01]  /*0ca0*/  ISETP.GT.U32.AND P0, PT, R20, R13, PT ;  /* 0x0000000d1400720c */ /* 0x000fe20003f04070 */
[----:B------:R-:W-:Y:S01]  /*0cb0*/  UMOV UR12, 0x80 ;  /* 0x00000080000c7882 */ /* 0x000fe20000000000 */
[C---:B------:R-:W-:Y:S01]  /*0cc0*/  LOP3.LUT R8, R6.reuse, 0xf4, RZ, 0xfc, !PT ;  /* 0x000000f406087812 */ /* 0x040fe200078efcff */
[C---:B------:R-:W-:Y:S01]  /*0cd0*/  IMAD.HI.U32 R4, R7.reuse, R12, RZ ;  /* 0x0000000c07047227 */ /* 0x040fe200078e00ff */
[----:B------:R-:W-:Y:S01]  /*0ce0*/  LOP3.LUT R51, R6, 0x54, RZ, 0xfc, !PT ;  /* 0x0000005406337812 */ /* 0x000fe200078efcff */
[----:B------:R-:W-:Y:S01]  /*0cf0*/  UMOV UR13, 0x40000040 ;  /* 0x40000040000d7882 */ /* 0x000fe20000000000 */
[----:B------:R-:W-:Y:S01]  /*0d00*/  IABS R14, R8 ;  /* 0x00000008000e7213 */ /* 0x000fe20000000000 */
[----:B------:R-:W-:Y:S01]  /*0d10*/  IMAD.MOV R4, RZ, RZ, -R4 ;  /* 0x000000ffff047224 */ /* 0x000fe200078e0a04 */
[----:B------:R-:W-:Y:S01]  /*0d20*/  ISETP.GE.AND P3, PT, R8, RZ, PT ;  /* 0x000000ff0800720c */ /* 0x000fe20003f66270 */
[----:B------:R-:W-:Y:S01]  /*0d30*/  IMAD.HI.U32 R10, R7, R16, RZ ;  /* 0x00000010070a7227 */ /* 0x000fe200078e00ff */
[C---:B------:R-:W-:Y:S01]  /*0d40*/  LOP3.LUT R54, R6.reuse, 0x4c, RZ, 0xfc, !PT ;  /* 0x0000004c06367812 */ /* 0x040fe200078efcff */
[----:B------:R-:W-:Y:S01]  /*0d50*/  UMOV UR14, 0xfffffffe ;  /* 0xfffffffe000e7882 */ /* 0x000fe20000000000 */
[----:B------:R-:W-:Y:S01]  /*0d60*/  LOP3.LUT R53, R6, 0x50, RZ, 0xfc, !PT ;  /* 0x0000005006357812 */ /* 0x000fe200078efcff */
[----:B------:R-:W-:Y:S01]  /*0d70*/  @!P0 IMAD.IADD R13, R13, 0x1, -R20 ;  /* 0x000000010d0d8824 */ /* 0x000fe200078e0a14 */
[----:B------:R-:W-:Y:S01]  /*0d80*/  IABS R52, R54 ;  /* 0x0000003600347213 */ /* 0x000fe20000000000 */
[----:B------:R-:W-:Y:S01]  /*0d90*/  IMAD R8, R5, R4, R12 ;  /* 0x0000000405087224 */ /* 0x000fe200078e020c */
[----:B------:R-:W-:Y:S01]  /*0da0*/  IABS R12, R17 ;  /* 0x00000011000c7213 */ /* 0x000fe20000000000 */
[----:B------:R-:W-:Y:S01]  /*0db0*/  IMAD.HI.U32 R4, R7, R14, RZ ;  /* 0x0000000e07047227 */ /* 0x000fe200078e00ff */
[----:B------:R-:W-:Y:S01]  /*0dc0*/  ISETP.GT.U32.AND P5, PT, R20, R13, PT ;  /* 0x0000000d1400720c */ /* 0x000fe20003fa4070 */
[----:B------:R-:W-:Y:S01]  /*0dd0*/  UMOV UR15, 0x7fffffdf ;  /* 0x7fffffdf000f7882 */ /* 0x000fe20000000000 */
[----:B------:R-:W-:Y:S01]  /*0de0*/  ISETP.GT.U32.AND P1, PT, R5, R8, PT ;  /* 0x000000080500720c */ /* 0x000fe20003f24070 */
[----:B------:R-:W-:Y:S01]  /*0df0*/  IMAD.MOV R9, RZ, RZ, -R4 ;  /* 0x000000ffff097224 */ /* 0x000fe200078e0a04 */
[C---:B------:R-:W-:Y:S01]  /*0e00*/  LOP3.LUT R17, R6.reuse, 0xe4, RZ, 0xfc, !PT ;  /* 0x000000e406117812 */ /* 0x040fe200078efcff */
[----:B------:R-:W-:Y:S01]  /*0e10*/  IMAD.HI.U32 R4, R7, R12, RZ ;  /* 0x0000000c07047227 */ /* 0x000fe200078e00ff */
[----:B------:R-:W-:Y:S01]  /*0e20*/  IABS R50, R53 ;  /* 0x0000003500327213 */ /* 0x000fe20000000000 */
[----:B------:R-:W-:Y:S01]  /*0e30*/  ULDC UR9, c[0x0][0x230] ;  /* 0x00008c0000097ab9 */ /* 0x000fe20000000800 */
[C---:B------:R-:W-:Y:S01]  /*0e40*/  LOP3.LUT R55, R6.reuse, 0x44, RZ, 0xfc, !PT ;  /* 0x0000004406377812 */ /* 0x040fe200078efcff */
[----:B------:R-:W-:Y:S01]  /*0e50*/  IMAD.MOV R4, RZ, RZ, -R4 ;  /* 0x000000ffff047224 */ /* 0x000fe200078e0a04 */
[----:B------:R-:W-:Y:S01]  /*0e60*/  LOP3.LUT R69, R6, 0x4, RZ, 0xfc, !PT ;  /* 0x0000000406457812 */ /* 0x000fe200078efcff */
[C---:B------:R-:W-:Y:S01]  /*0e70*/  IMAD R9, R5.reuse, R9, R14 ;  /* 0x0000000905097224 */ /* 0x040fe200078e020e */
[----:B------:R-:W-:Y:S01]  /*0e80*/  IABS R100, R6 ;  /* 0x0000000600647213 */ /* 0x000fe20000000000 */
[----:B------:R-:W-:Y:S01]  /*0e90*/  IMAD.MOV R14, RZ, RZ, -R10 ;  /* 0x000000ffff0e7224 */ /* 0x000fe200078e0a0a */
[----:B------:R-:W-:Y:S01]  /*0ea0*/  IABS R96, R69 ;  /* 0x0000004500607213 */ /* 0x000fe20000000000 */
[C---:B------:R-:W-:Y:S01]  /*0eb0*/  IMAD R10, R5.reuse, R4, R12 ;  /* 0x00000004050a7224 */ /* 0x040fe200078e020c */
[----:B------:R-:W-:Y:S01]  /*0ec0*/  ISETP.GT.U32.AND P0, PT, R5, R9, PT ;  /* 0x000000090500720c */ /* 0x000fe20003f04070 */
[----:B------:R-:W-:Y:S01]  /*0ed0*/  @!P5 IMAD.IADD R13, R13, 0x1, -R20 ;  /* 0x000000010d0dd824 */ /* 0x000fe200078e0a14 */
[----:B------:R-:W-:Y:S01]  /*0ee0*/  ISETP.NE.AND P5, PT, R44, RZ, PT ;  /* 0x000000ff2c00720c */ /* 0x000fe20003fa5270 */
[----:B------:R-:W-:Y:S01]  /*0ef0*/  @!P1 IMAD.IADD R8, R8, 0x1, -R5 ;  /* 0x0000000108089824 */ /* 0x000fe200078e0a05 */
[----:B------:R-:W-:Y:S01]  /*0f00*/  ISETP.GT.U32.AND P1, PT, R5, R10, PT ;  /* 0x0000000a0500720c */ /* 0x000fe20003f24070 */
[----:B------:R-:W-:Y:S01]  /*0f10*/  IMAD.MOV.U32 R4, RZ, RZ, R13 ;  /* 0x000000ffff047224 */ /* 0x000fe200078e000d */
[----:B------:R-:W-:Y:S01]  /*0f20*/  IABS R20, R23 ;  /* 0x0000001700147213 */ /* 0x000fe20000000000 */
[----:B------:R-:W-:Y:S01]  /*0f30*/  IMAD.HI.U32 R11, R7, R18, RZ ;  /* 0x00000012070b7227 */ /* 0x000fe200078e00ff */
[----:B------:R-:W-:-:S02]  /*0f40*/  LOP3.LUT R139, R0, 0xa, RZ, 0xfc, !PT ;  /* 0x0000000a008b7812 */ /* 0x000fc400078efcff */
[C---:B------:R-:W-:Y:S01]  /*0f50*/  LOP3.LUT R142, R0.reuse, 0x4, RZ, 0xfc, !PT ;  /* 0x00000004008e7812 */ /* 0x040fe200078efcff */
[----:B------:R-:W-:Y:S01]  /*0f60*/  @!P6 IMAD.MOV R4, RZ, RZ, -R4 ;  /* 0x000000ffff04e224 */ /* 0x000fe200078e0a04 */
[C---:B------:R-:W-:Y:S01]  /*0f70*/  ISETP.GT.U32.AND P6, PT, R5.reuse, R8, PT ;  /* 0x000000080500720c */ /* 0x040fe20003fc4070 */
[----:B------:R-:W-:Y:S01]  /*0f80*/  IMAD.MOV R15, RZ, RZ, -R11 ;  /* 0x000000ffff0f7224 */ /* 0x000fe200078e0a0b */
[----:B------:R-:W-:Y:S01]  /*0f90*/  LOP3.LUT R190, R0, 0x1e, RZ, 0xfc, !PT ;  /* 0x0000001e00be7812 */ /* 0x000fe200078efcff */
[C---:B------:R-:W-:Y:S01]  /*0fa0*/  IMAD R11, R5.reuse, R14, R16 ;  /* 0x0000000e050b7224 */ /* 0x040fe200078e0210 */
[----:B------:R-:W-:Y:S01]  /*0fb0*/  @!P5 LOP3.LUT R4, RZ, R44, RZ, 0x33, !PT ;  /* 0x0000002cff04d212 */ /* 0x000fe200078e33ff */
[C---:B------:R-:W-:Y:S01]  /*0fc0*/  IMAD R12, R5.reuse, R15, R18 ;  /* 0x0000000f050c7224 */ /* 0x040fe200078e0212 */
[----:B------:R-:W-:Y:S01]  /*0fd0*/  IABS R16, R17 ;  /* 0x0000001100107213 */ /* 0x000fe20000000000 */
[----:B------:R-:W-:Y:S01]  /*0fe0*/  @!P1 IMAD.IADD R10, R10, 0x1, -R5 ;  /* 0x000000010a0a9824 */ /* 0x000fe200078e0a05 */
[----:B------:R-:W-:Y:S01]  /*0ff0*/  ISETP.GT.U32.AND P5, PT, R5, R11, PT ;  /* 0x0000000b0500720c */ /* 0x000fe20003fa4070 */
[----:B------:R-:W-:Y:S01]  /*1000*/  IMAD.HI.U32 R15, R7, R20, RZ ;  /* 0x00000014070f7227 */ /* 0x000fe200078e00ff */
[----:B------:R-:W-:-:S02]  /*1010*/  ISETP.GT.U32.AND P1, PT, R5, R12, PT ;  /* 0x0000000c0500720c */ /* 0x000fc40003f24070 */
[----:B------:R-:W-:Y:S01]  /*1020*/  IABS R18, R22 ;  /* 0x0000001600127213 */ /* 0x000fe20000000000 */
[----:B------:R-:W-:Y:S01]  /*1030*/  @!P6 IMAD.IADD R8, R8, 0x1, -R5 ;  /* 0x000000010808e824 */ /* 0x000fe200078e0a05 */
[----:B------:R-:W-:Y:S01]  /*1040*/  ISETP.GT.U32.AND P6, PT, R5, R10, PT ;  /* 0x0000000a0500720c */ /* 0x000fe20003fc4070 */
[----:B------:R-:W-:Y:S01]  /*1050*/  IMAD.MOV R15, RZ, RZ, -R15 ;  /* 0x000000ffff0f7224 */ /* 0x000fe200078e0a0f */
[----:B------:R-:W-:Y:S01]  /*1060*/  IABS R44, R43 ;  /* 0x0000002b002c7213 */ /* 0x000fe20000000000 */
[----:B------:R-:W-:Y:S01]  /*1070*/  @!P0 IMAD.IADD R9, R9, 0x1, -R5 ;  /* 0x0000000109098824 */ /* 0x000fe200078e0a05 */
[C---:B------:R-:W-:Y:S01]  /*1080*/  LOP3.LUT R134, R0.reuse, 0x18, RZ, 0xfc, !PT ;  /* 0x0000001800867812 */ /* 0x040fe200078efcff */
[----:B------:R-:W-:Y:S01]  /*1090*/  IMAD R15, R5, R15, R20 ;  /* 0x0000000f050f7224 */ /* 0x000fe200078e0214 */
[----:B------:R-:W-:Y:S01]  /*10a0*/  LOP3.LUT R135, R0, 0x12, RZ, 0xfc, !PT ;  /* 0x0000001200877812 */ /* 0x000fe200078efcff */
[----:B------:R-:W-:Y:S01]  /*10b0*/  IMAD.HI.U32 R13, R7, R16, RZ ;  /* 0x00000010070d7227 */ /* 0x000fe200078e00ff */
[----:B------:R-:W-:-:S02]  /*10c0*/  ISETP.GT.U32.AND P0, PT, R5, R9, PT ;  /* 0x000000090500720c */ /* 0x000fc40003f04070 */
[----:B------:R-:W-:Y:S01]  /*10d0*/  LOP3.LUT R137, R0, 0xe, RZ, 0xfc, !PT ;  /* 0x0000000e00897812 */ /* 0x000fe200078efcff */
[--C-:B------:R-:W-:Y:S01]  /*10e0*/  @!P1 IMAD.IADD R12, R12, 0x1, -R5.reuse ;  /* 0x000000010c0c9824 */ /* 0x100fe200078e0a05 */
[----:B------:R-:W-:Y:S01]  /*10f0*/  LOP3.LUT R138, R0, 0xc, RZ, 0xfc, !PT ;  /* 0x0000000c008a7812 */ /* 0x000fe200078efcff */
[----:B------:R-:W-:Y:S01]  /*1100*/  @!P6 IMAD.IADD R10, R10, 0x1, -R5 ;  /* 0x000000010a0ae824 */ /* 0x000fe200078e0a05 */
[C---:B------:R-:W-:Y:S01]  /*1110*/  LOP3.LUT R140, R0.reuse, 0x8, RZ, 0xfc, !PT ;  /* 0x00000008008c7812 */ /* 0x040fe200078efcff */
[----:B------:R-:W-:Y:S01]  /*1120*/  IMAD.HI.U32 R14, R7, R18, RZ ;  /* 0x00000012070e7227 */ /* 0x000fe200078e00ff */
[----:B------:R-:W-:Y:S02]  /*1130*/  ISETP.GT.U32.AND P6, PT, R5, R12, PT ;  /* 0x0000000c0500720c */ /* 0x000fe40003fc4070 */
[C---:B------:R-:W-:Y:S01]  /*1140*/  LOP3.LUT R141, R0.reuse, 0x6, RZ, 0xfc, !PT ;  /* 0x00000006008d7812 */ /* 0x040fe200078efcff */
[----:B------:R-:W-:Y:S01]  /*1150*/  IMAD.MOV R13, RZ, RZ, -R13 ;  /* 0x000000ffff0d7224 */ /* 0x000fe200078e0a0d */
[----:B------:R-:W-:Y:S01]  /*1160*/  LOP3.LUT R133, R0, 0x16, RZ, 0xfc, !PT ;  /* 0x0000001600857812 */ /* 0x000fe200078efcff */
[--C-:B------:R-:W-:Y:S01]  /*1170*/  @!P5 IMAD.IADD R11, R11, 0x1, -R5.reuse ;  /* 0x000000010b0bd824 */ /* 0x100fe200078e0a05 */
[----:B------:R-:W-:Y:S01]  /*1180*/  ISETP.GE.AND P5, PT, R21, RZ, PT ;  /* 0x000000ff1500720c */ /* 0x000fe20003fa6270 */
[----:B------:R-:W-:Y:S01]  /*1190*/  IMAD.MOV R14, RZ, RZ, -R14 ;  /* 0x000000ffff0e7224 */ /* 0x000fe200078e0a0e */
[----:B------:R-:W-:Y:S01]  /*11a0*/  LOP3.LUT R21, R6, 0xd0, RZ, 0xfc, !PT ;  /* 0x000000d006157812 */ /* 0x000fe200078efcff */
[C---:B------:R-:W-:Y:S01]  /*11b0*/  IMAD R13, R5.reuse, R13, R16 ;  /* 0x0000000d050d7224 */ /* 0x040fe200078e0210 */
[----:B------:R-:W-:Y:S01]  /*11c0*/  ISETP.GT.U32.AND P1, PT, R5, R11, PT ;  /* 0x0000000b0500720c */ /* 0x000fe20003f24070 */
[--C-:B------:R-:W-:Y:S01]  /*11d0*/  @!P0 IMAD.IADD R9, R9, 0x1, -R5.reuse ;  /* 0x0000000109098824 */ /* 0x100fe200078e0a05 */
[----:B------:R-:W-:Y:S01]  /*11e0*/  IABS R20, R21 ;  /* 0x0000001500147213 */ /* 0x000fe20000000000 */
[----:B------:R-:W-:Y:S01]  /*11f0*/  @!P6 IMAD.IADD R12, R12, 0x1, -R5 ;  /* 0x000000010c0ce824 */ /* 0x000fe200078e0a05 */
[C---:B------:R-:W-:Y:S01]  /*1200*/  ISETP.GT.U32.AND P6, PT, R5.reuse, R15, PT ;  /* 0x0000000f0500720c */ /* 0x040fe20003fc4070 */
[----:B------:R-:W-:Y:S01]  /*1210*/  IMAD R14, R5, R14, R18 ;  /* 0x0000000e050e7224 */ /* 0x000fe200078e0212 */
[----:B------:R-:W-:Y:S01]  /*1220*/  ISETP.GE.AND P0, PT, R19, RZ, PT ;  /* 0x000000ff1300720c */ /* 0x000fe20003f06270 */
[----:B------:R-:W-:Y:S01]  /*1230*/  @!P2 IMAD.MOV R8, RZ, RZ, -R8 ;  /* 0x000000ffff08a224 */ /* 0x000fe200078e0a08 */
[----:B------:R-:W-:Y:S01]  /*1240*/  ISETP.GT.U32.AND P2, PT, R5, R13, PT ;  /* 0x0000000d0500720c */ /* 0x000fe20003f44070 */
[----:B------:R-:W-:Y:S01]  /*1250*/  @!P3 IMAD.MOV R9, RZ, RZ, -R9 ;  /* 0x000000ffff09b224 */ /* 0x000fe200078e0a09 */
[----:B------:R-:W-:Y:S01]  /*1260*/  ISETP.GE.AND P3, PT, R17, RZ, PT ;  /* 0x000000ff1100720c */ /* 0x000fe20003f66270 */
[----:B------:R-:W-:Y:S01]  /*1270*/  @!P4 IMAD.MOV R10, RZ, RZ, -R10 ;  /* 0x000000ffff0ac224 */ /* 0x000fe200078e0a0a */
[----:B------:R-:W-:Y:S01]  /*1280*/  ISETP.GT.U32.AND P4, PT, R5, R14, PT ;  /* 0x0000000e0500720c */ /* 0x000fe20003f84070 */
[----:B------:R-:W-:Y:S01]  /*1290*/  IMAD.HI.U32 R17, R7, R20, RZ ;  /* 0x0000001407117227 */ /* 0x000fe200078e00ff */
[----:B------:R-:W-:-:S02]  /*12a0*/  LOP3.LUT R19, R6, 0xd4, RZ, 0xfc, !PT ;  /* 0x000000d406137812 */ /* 0x000fc400078efcff */
[C---:B------:R-:W-:Y:S01]  /*12b0*/  LOP3.LUT R143, R0.reuse, 0x2, RZ, 0xfc, !PT ;  /* 0x00000002008f7812 */ /* 0x040fe200078efcff */
[----:B------:R-:W-:Y:S01]  /*12c0*/  @!P6 IMAD.IADD R15, R15, 0x1, -R5 ;  /* 0x000000010f0fe824 */ /* 0x000fe200078e0a05 */
[----:B------:R-:W-:Y:S01]  /*12d0*/  IABS R18, R19 ;  /* 0x0000001300127213 */ /* 0x000fe20000000000 */
[----:B------:R-:W-:Y:S01]  /*12e0*/  IMAD.MOV R17, RZ, RZ, -R17 ;  /* 0x000000ffff117224 */ /* 0x000fe200078e0a11 */
[----:B------:R-:W-:Y:S01]  /*12f0*/  LOP3.LUT R186, R0, 0x1a, RZ, 0xfc, !PT ;  /* 0x0000001a00ba7812 */ /* 0x000fe200078efcff */
[--C-:B------:R-:W-:Y:S01]  /*1300*/  @!P2 IMAD.IADD R13, R13, 0x1, -R5.reuse ;  /* 0x000000010d0da824 */ /* 0x100fe200078e0a05 */
[C---:B------:R-:W-:Y:S01]  /*1310*/  ISETP.GT.U32.AND P6, PT, R5.reuse, R15, PT ;  /* 0x0000000f0500720c */ /* 0x040fe20003fc4070 */
[----:B------:R-:W-:Y:S01]  /*1320*/  IMAD R17, R5, R17, R20 ;  /* 0x0000001105117224 */ /* 0x000fe200078e0214 */
[----:B------:R-:W-:Y:S01]  /*1330*/  ISETP.GE.AND P2, PT, R23, RZ, PT ;  /* 0x000000ff1700720c */ /* 0x000fe20003f46270 */
[--C-:B------:R-:W-:Y:S01]  /*1340*/  @!P4 IMAD.IADD R14, R14, 0x1, -R5.reuse ;  /* 0x000000010e0ec824 */ /* 0x100fe200078e0a05 */
[----:B------:R-:W-:Y:S01]  /*1350*/  ISETP.GT.U32.AND P4, PT, R5, R13, PT ;  /* 0x0000000d0500720c */ /* 0x000fe20003f84070 */
[----:B------:R-:W-:Y:S01]  /*1360*/  @!P1 IMAD.IADD R11, R11, 0x1, -R5 ;  /* 0x000000010b0b9824 */ /* 0x000fe200078e0a05 */
[----:B------:R-:W-:Y:S01]  /*1370*/  LOP3.LUT R23, R6, 0xcc, RZ, 0xfc, !PT ;  /* 0x000000cc06177812 */ /* 0x000fe200078efcff */
[----:B------:R-:W-:Y:S01]  /*1380*/  IMAD.HI.U32 R16, R7, R18, RZ ;  /* 0x0000001207107227 */ /* 0x000fe200078e00ff */
[----:B------:R-:W-:-:S02]  /*1390*/  ISETP.GE.AND P1, PT, R22, RZ, PT ;  /* 0x000000ff1600720c */ /* 0x000fc40003f26270 */
[----:B------:R-:W-:Y:S01]  /*13a0*/  IABS R22, R23 ;  /* 0x0000001700167213 */ /* 0x000fe20000000000 */
[----:B------:R-:W-:Y:S01]  /*13b0*/  @!P0 IMAD.MOV R11, RZ, RZ, -R11 ;  /* 0x000000ffff0b8224 */ /* 0x000fe200078e0a0b */
[----:B------:R-:W-:Y:S01]  /*13c0*/  ISETP.GT.U32.AND P0, PT, R5, R14, PT ;  /* 0x0000000e0500720c */ /* 0x000fe20003f04070 */
[--C-:B------:R-:W-:Y:S01]  /*13d0*/  @!P6 IMAD.IADD R15, R15, 0x1, -R5.reuse ;  /* 0x000000010f0fe824 */ /* 0x100fe200078e0a05 */
[----:B------:R-:W-:Y:S01]  /*13e0*/  ISETP.GT.U32.AND P6, PT, R5, R17, PT ;  /* 0x000000110500720c */ /* 0x000fe20003fc4070 */
[----:B------:R-:W-:Y:S01]  /*13f0*/  IMAD.MOV R16, RZ, RZ, -R16 ;  /* 0x000000ffff107224 */ /* 0x000fe200078e0a10 */
[----:B------:R-:W-:Y:S01]  /*1400*/  LOP3.LUT R187, R0, 0x1c, RZ, 0xfc, !PT ;  /* 0x0000001c00bb7812 */ /* 0x000fe200078efcff */
[----:B------:R-:W-:Y:S01]  /*1410*/  @!P4 IMAD.IADD R13, R13, 0x1, -R5 ;  /* 0x000000010d0dc824 */ /* 0x000fe200078e0a05 */
[----:B------:R-:W-:Y:S01]  /*1420*/  SHF.R.S32.HI R181, RZ, 0x5, R181 ;  /* 0x00000005ffb57819 */ /* 0x000fe200000114b5 */
[----:B------:R-:W-:Y:S02]  /*1430*/  IMAD R16, R5, R16, R18 ;  /* 0x0000001005107224 */ /* 0x000fe400078e0212 */
[----:B------:R-:W-:-:S02]  /*1440*/  @!P3 IMAD.MOV R13, RZ, RZ, -R13 ;  /* 0x000000ffff0db224 */ /* 0x000fc400078e0a0d */
[----:B------:R-:W-:Y:S01]  /*1450*/  IMAD.HI.U32 R20, R7, R26, RZ ;  /* 0x0000001a07147227 */ /* 0x000fe200078e00ff */
[----:B------:R-:W-:-:S03]  /*1460*/  ISETP.GT.U32.AND P4, PT, R5, R16, PT ;  /* 0x000000100500720c */ /* 0x000fc60003f84070 */
[----:B------:R-:W-:Y:S02]  /*1470*/  @!P6 IMAD.IADD R17, R17, 0x1, -R5 ;  /* 0x000000011111e824 */ /* 0x000fe400078e0a05 */
[----:B------:R-:W-:-:S03]  /*1480*/  IMAD.HI.U32 R18, R7, R22, RZ ;  /* 0x0000001607127227 */ /* 0x000fc600078e00ff */
[----:B------:R-:W-:Y:S01]  /*1490*/  ISETP.GT.U32.AND P3, PT, R5, R17, PT ;  /* 0x000000110500720c */ /* 0x000fe20003f64070 */
[----:B------:R-:W-:Y:S01]  /*14a0*/  @!P0 IMAD.IADD R14, R14, 0x1, -R5 ;  /* 0x000000010e0e8824 */ /* 0x000fe200078e0a05 */
[----:B------:R-:W-:Y:S01]  /*14b0*/  ISETP.GE.AND P0, PT, R19, RZ, PT ;  /* 0x000000ff1300720c */ /* 0x000fe20003f06270 */
[----:B------:R-:W-:Y:S02]  /*14c0*/  IMAD.MOV R20, RZ, RZ, -R20 ;  /* 0x000000ffff147224 */ /* 0x000fe400078e0a14 */
[----:B------:R-:W-:-:S04]  /*14d0*/  IMAD.HI.U32 R19, R7, R24, RZ ;  /* 0x0000001807137227 */ /* 0x000fc800078e00ff */
[----:B------:R-:W-:Y:S02]  /*14e0*/  IMAD.MOV R18, RZ, RZ, -R18 ;  /* 0x000000ffff127224 */ /* 0x000fe400078e0a12 */
[C---:B------:R-:W-:Y:S02]  /*14f0*/  IMAD R20, R5.reuse, R20, R26 ;  /* 0x0000001405147224 */ /* 0x040fe400078e021a */
[----:B------:R-:W-:Y:S02]  /*1500*/  IMAD.MOV R19, RZ, RZ, -R19 ;  /* 0x000000ffff137224 */ /* 0x000fe400078e0a13 */
[----:B------:R-:W-:Y:S01]  /*1510*/  IMAD R18, R5, R18, R22 ;  /* 0x0000001205127224 */ /* 0x000fe200078e0216 */
[----:B------:R-:W-:Y:S01]  /*1520*/  IABS R22, R28 ;  /* 0x0000001c00167213 */ /* 0x000fe20000000000 */
[--C-:B------:R-:W-:Y:S01]  /*1530*/  @!P3 IMAD.IADD R17, R17, 0x1, -R5.reuse ;  /* 0x000000011111b824 */ /* 0x100fe200078e0a05 */
[C---:B------:R-:W-:Y:S01]  /*1540*/  ISETP.GT.U32.AND P3, PT, R5.reuse, R20, PT ;  /* 0x000000140500720c */ /* 0x040fe20003f64070 */
[C---:B------:R-:W-:Y:S01]  /*1550*/  IMAD R19, R5.reuse, R19, R24 ;  /* 0x0000001305137224 */ /* 0x040fe200078e0218 */
[----:B------:R-:W-:Y:S01]  /*1560*/  ISETP.GT.U32.AND P6, PT, R5, R18, PT ;  /* 0x000000120500720c */ /* 0x000fe20003fc4070 */
[----:B------:R-:W-:Y:S01]  /*1570*/  @!P4 IMAD.IADD R16, R16, 0x1, -R5 ;  /* 0x000000011010c824 */ /* 0x000fe200078e0a05 */
[----:B------:R-:W-:Y:S01]  /*1580*/  ISETP.GE.AND P4, PT, R21, RZ, PT ;  /* 0x000000ff1500720c */ /* 0x000fe20003f86270 */
[----:B------:R-:W-:Y:S01]  /*1590*/  @!P2 IMAD.MOV R15, RZ, RZ, -R15 ;  /* 0x000000ffff0fa224 */ /* 0x000fe200078e0a0f */
[C---:B------:R-:W-:Y:S01]  /*15a0*/  ISETP.GT.U32.AND P2, PT, R5.reuse, R19, PT ;  /* 0x000000130500720c */ /* 0x040fe20003f44070 */
[----:B------:R-:W-:Y:S01]  /*15b0*/  @!P5 IMAD.MOV R12, RZ, RZ, -R12 ;  /* 0x000000ffff0cd224 */ /* 0x000fe200078e0a0c */
[----:B------:R-:W-:Y:S01]  /*15c0*/  ISETP.GT.U32.AND P5, PT, R5, R16, PT ;  /* 0x000000100500720c */ /* 0x000fe20003fa4070 */
[----:B------:R-:W-:Y:S01]  /*15d0*/  @!P1 IMAD.MOV R14, RZ, RZ, -R14 ;  /* 0x000000ffff0e9224 */ /* 0x000fe200078e0a0e */
[----:B------:R-:W-:Y:S01]  /*15e0*/  ISETP.GE.AND P1, PT, R23, RZ, PT ;  /* 0x000000ff1700720c */ /* 0x000fe20003f26270 */
[----:B------:R-:W-:Y:S01]  /*15f0*/  IMAD.HI.U32 R21, R7, R22, RZ ;  /* 0x0000001607157227 */ /* 0x000fe200078e00ff */
[----:B------:R-:W-:-:S03]  /*1600*/  LOP3.LUT R23, R6, 0xb8, RZ, 0xfc, !PT ;  /* 0x000000b806177812 */ /* 0x000fc600078efcff */
[----:B------:R-:W-:Y:S01]  /*1610*/  @!P3 IMAD.IADD R20, R20, 0x1, -R5 ;  /* 0x000000011414b824 */ /* 0x000fe200078e0a05 */
[----:B------:R-:W-:Y:S01]  /*1620*/  IABS R24, R23 ;  /* 0x0000001700187213 */ /* 0x000fe20000000000 */
[----:B------:R-:W-:Y:S02]  /*1630*/  IMAD.MOV R21, RZ, RZ, -R21 ;  /* 0x000000ffff157224 */ /* 0x000fe400078e0a15 */
[--C-:B------:R-:W-:Y:S01]  /*1640*/  @!P6 IMAD.IADD R18, R18, 0x1, -R5.reuse ;  /* 0x000000011212e824 */ /* 0x100fe200078e0a05 */
[C---:B------:R-:W-:Y:S01]  /*1650*/  ISETP.GT.U32.AND P3, PT, R5.reuse, R20, PT ;  /* 0x000000140500720c */ /* 0x040fe20003f64070 */
[----:B------:R-:W-:Y:S01]  /*1660*/  IMAD R21, R5, R21, R22 ;  /* 0x0000001505157224 */ /* 0x000fe200078e0216 */
[----:B------:R-:W-:Y:S01]  /*1670*/  ISETP.GE.AND P6, PT, R27, RZ, PT ;  /* 0x000000ff1b00720c */ /* 0x000fe20003fc6270 */
[----:B------:R-:W-:Y:S01]  /*1680*/  @!P2 IMAD.IADD R19, R19, 0x1, -R5 ;  /* 0x000000011313a824 */ /* 0x000fe200078e0a05 */
[----:B------:R-:W-:Y:S01]  /*1690*/  ISETP.GT.U32.AND P2, PT, R5, R18, PT ;  /* 0x000000120500720c */ /* 0x000fe20003f44070 */
[----:B------:R-:W-:Y:S01]  /*16a0*/  IMAD.HI.U32 R22, R7, R24, RZ ;  /* 0x0000001807167227 */ /* 0x000fe200078e00ff */
[----:B------:R-:W-:-:S03]  /*16b0*/  LOP3.LUT R27, R6, 0xb0, RZ, 0xfc, !PT ;  /* 0x000000b0061b7812 */ /* 0x000fc600078efcff */
[--C-:B------:R-:W-:Y:S01]  /*16c0*/  @!P5 IMAD.IADD R16, R16, 0x1, -R5.reuse ;  /* 0x000000011010d824 */ /* 0x100fe200078e0a05 */
[----:B------:R-:W-:Y:S01]  /*16d0*/  ISETP.GE.AND P5, PT, R25, RZ, PT ;  /* 0x000000ff1900720c */ /* 0x000fe20003fa6270 */
[----:B------:R-:W-:Y:S01]  /*16e0*/  IMAD.MOV R22, RZ, RZ, -R22 ;  /* 0x000000ffff167224 */ /* 0x000fe200078e0a16 */
[----:B------:R-:W-:Y:S01]  /*16f0*/  LOP3.LUT R25, R6, 0xb4, RZ, 0xfc, !PT ;  /* 0x000000b406197812 */ /* 0x000fe200078efcff */
[----:B------:R-:W-:Y:S01]  /*1700*/  @!P0 IMAD.MOV R16, RZ, RZ, -R16 ;  /* 0x000000ffff108224 */ /* 0x000fe200078e0a10 */
[C---:B------:R-:W-:Y:S01]  /*1710*/  ISETP.GT.U32.AND P0, PT, R5.reuse, R19, PT ;  /* 0x000000130500720c */ /* 0x040fe20003f04070 */
[C---:B------:R-:W-:Y:S01]  /*1720*/  IMAD R22, R5.reuse, R22, R24 ;  /* 0x0000001605167224 */ /* 0x040fe200078e0218 */
[----:B------:R-:W-:Y:S01]  /*1730*/  IABS R26, R25 ;  /* 0x00000019001a7213 */ /* 0x000fe20000000000 */
[--C-:B------:R-:W-:Y:S01]  /*1740*/  @!P3 IMAD.IADD R20, R20, 0x1, -R5.reuse ;  /* 0x000000011414b824 */ /* 0x100fe200078e0a05 */
[----:B------:R-:W-:Y:S01]  /*1750*/  IABS R24, R29 ;  /* 0x0000001d00187213 */ /* 0x000fe20000000000 */
[----:B------:R-:W-:Y:S01]  /*1760*/  @!P2 IMAD.IADD R18, R18, 0x1, -R5 ;  /* 0x000000011212a824 */ /* 0x000fe200078e0a05 */
[C---:B------:R-:W-:Y:S01]  /*1770*/  ISETP.GT.U32.AND P3, PT, R5.reuse, R22, PT ;  /* 0x000000160500720c */ /* 0x040fe20003f64070 */
[----:B------:R-:W-:Y:S01]  /*1780*/  @!P4 IMAD.MOV R17, RZ, RZ, -R17 ;  /* 0x000000ffff11c224 */ /* 0x000fe200078e0a11 */
[----:B------:R-:W-:Y:S01]  /*1790*/  ISETP.GT.U32.AND P2, PT, R5, R21, PT ;  /* 0x000000150500720c */ /* 0x000fe20003f44070 */
[----:B------:R-:W-:Y:S01]  /*17a0*/  @!P1 IMAD.MOV R18, RZ, RZ, -R18 ;  /* 0x000000ffff129224 */ /* 0x000fe200078e0a12 */
[----:B------:R-:W-:Y:S01]  /*17b0*/  ISETP.GE.AND P4, PT, R28, RZ, PT ;  /* 0x000000ff1c00720c */ /* 0x000fe20003f86270 */
[----:B------:R-:W-:Y:S01]  /*17c0*/  @!P6 IMAD.MOV R20, RZ, RZ, -R20 ;  /* 0x000000ffff14e224 */ /* 0x000fe200078e0a14 */
[----:B------:R-:W-:Y:S01]  /*17d0*/  IABS R28, R27 ;  /* 0x0000001b001c7213 */ /* 0x000fe20000000000 */
[----:B------:R-:W-:Y:S01]  /*17e0*/  @!P0 IMAD.IADD R19, R19, 0x1, -R5 ;  /* 0x0000000113138824 */ /* 0x000fe200078e0a05 */
[----:B------:R-:W-:Y:S01]  /*17f0*/  ISETP.GE.AND P0, PT, R23, RZ, PT ;  /* 0x000000ff1700720c */ /* 0x000fe20003f06270 */
[----:B------:R-:W-:Y:S01]  /*1800*/  IMAD.HI.U32 R23, R7, R26, RZ ;  /* 0x0000001a07177227 */ /* 0x000fe200078e00ff */
[----:B------:R-:W-:-:S02]  /*1810*/  ISETP.GE.AND P6, PT, R27, RZ, PT ;  /* 0x000000ff1b00720c */ /* 0x000fc40003fc6270 */
[----:B------:R-:W-:Y:S01]  /*1820*/  LOP3.LUT R27, R6, 0xa8, RZ, 0xfc, !PT ;  /* 0x000000a8061b7812 */ /* 0x000fe200078efcff */
[----:B------:R-:W-:Y:S02]  /*1830*/  IMAD.MOV R23, RZ, RZ, -R23 ;  /* 0x000000ffff177224 */ /* 0x000fe400078e0a17 */
[--C-:B------:R-:W-:Y:S01]  /*1840*/  @!P3 IMAD.IADD R22, R22, 0x1, -R5.reuse ;  /* 0x000000011616b824 */ /* 0x100fe200078e0a05 */
[----:B------:R-:W-:Y:S01]  /*1850*/  IABS R30, R27 ;  /* 0x0000001b001e7213 */ /* 0x000fe20000000000 */
[----:B------:R-:W-:Y:S01]  /*1860*/  @!P2 IMAD.IADD R21, R21, 0x1, -R5 ;  /* 0x000000011515a824 */ /* 0x000fe200078e0a05 */
[----:B------:R-:W-:Y:S01]  /*1870*/  ISETP.GE.AND P2, PT, R25, RZ, PT ;  /* 0x000000ff1900720c */ /* 0x000fe20003f46270 */
[C---:B------:R-:W-:Y:S01]  /*1880*/  IMAD R23, R5.reuse, R23, R26 ;  /* 0x0000001705177224 */ /* 0x040fe200078e021a */
[C---:B------:R-:W-:Y:S01]  /*1890*/  ISETP.GT.U32.AND P3, PT, R5.reuse, R22, PT ;  /* 0x000000160500720c */ /* 0x040fe20003f64070 */
[----:B------:R-:W-:Y:S01]  /*18a0*/  IMAD.MOV.U32 R26, RZ, RZ, R24 ;  /* 0x000000ffff1a7224 */ /* 0x000fe200078e0018 */
[----:B------:R-:W-:Y:S01]  /*18b0*/  ISETP.GT.U32.AND P1, PT, R5, R21, PT ;  /* 0x000000150500720c */ /* 0x000fe20003f24070 */
[----:B------:R-:W-:-:S04]  /*18c0*/  IMAD.HI.U32 R24, R7, R28, RZ ;  /* 0x0000001c07187227 */ /* 0x000fc800078e00ff */
[----:B------:R-:W-:Y:S02]  /*18d0*/  IMAD.MOV R24, RZ, RZ, -R24 ;  /* 0x000000ffff187224 */ /* 0x000fe400078e0a18 */
[----:B------:R-:W-:-:S04]  /*18e0*/  IMAD.HI.U32 R25, R7, R26, RZ ;  /* 0x0000001a07197227 */ /* 0x000fc800078e00ff */
[----:B------:R-:W-:Y:S01]  /*18f0*/  @!P5 IMAD.MOV R19, RZ, RZ, -R19 ;  /* 0x000000ffff13d224 */ /* 0x000fe200078e0a13 */
[C---:B------:R-:W-:Y:S01]  /*1900*/  ISETP.GT.U32.AND P5, PT, R5.reuse, R23, PT ;  /* 0x000000170500720c */ /* 0x040fe20003fa4070 */
[C---:B------:R-:W-:Y:S01]  /*1910*/  IMAD R24, R5.reuse, R24, R28 ;  /* 0x0000001805187224 */ /* 0x040fe200078e021c */
[----:B------:R-:W-:Y:S01]  /*1920*/  LOP3.LUT R28, R6, 0xa4, RZ, 0xfc, !PT ;  /* 0x000000a4061c7812 */ /* 0x000fe200078efcff */
[----:B------:R-:W-:Y:S02]  /*1930*/  IMAD.MOV R25, RZ, RZ, -R25 ;  /* 0x000000ffff197224 */ /* 0x000fe400078e0a19 */
[--C-:B------:R-:W-:Y:S01]  /*1940*/  @!P3 IMAD.IADD R22, R22, 0x1, -R5.reuse ;  /* 0x000000011616b824 */ /* 0x100fe200078e0a05 */
[----:B------:R-:W-:Y:S01]  /*1950*/  ISETP.GT.U32.AND P3, PT, R5, R24, PT ;  /* 0x000000180500720c */ /* 0x000fe20003f64070 */
[----:B------:R-:W-:Y:S01]  /*1960*/  @!P1 IMAD.IADD R21, R21, 0x1, -R5 ;  /* 0x0000000115159824 */ /* 0x000fe200078e0a05 */
[----:B------:R-:W-:Y:S01]  /*1970*/  IABS R32, R28 ;  /* 0x0000001c00207213 */ /* 0x000fe20000000000 */
[----:B------:R-:W-:Y:S01]  /*1980*/  IMAD R25, R5, R25, R26 ;  /* 0x0000001905197224 */ /* 0x000fe200078e021a */
[----:B------:R-:W-:Y:S01]  /*1990*/  ISETP.GE.AND P1, PT, R29, RZ, PT ;  /* 0x000000ff1d00720c */ /* 0x000fe20003f26270 */
[----:B------:R-:W-:Y:S01]  /*19a0*/  @!P4 IMAD.MOV R21, RZ, RZ, -R21 ;  /* 0x000000ffff15c224 */ /* 0x000fe200078e0a15 */
[----:B------:R-:W-:Y:S01]  /*19b0*/  LOP3.LUT R29, R6, 0xa0, RZ, 0xfc, !PT ;  /* 0x000000a0061d7812 */ /* 0x000fe200078efcff */
[----:B------:R-:W-:Y:S01]  /*19c0*/  @!P5 IMAD.IADD R23, R23, 0x1, -R5 ;  /* 0x000000011717d824 */ /* 0x000fe200078e0a05 */
[----:B------:R-:W-:Y:S01]  /*19d0*/  ISETP.GT.U32.AND P4, PT, R5, R25, PT ;  /* 0x000000190500720c */ /* 0x000fe20003f84070 */
[----:B------:R-:W-:Y:S01]  /*19e0*/  IMAD.HI.U32 R26, R7, R30, RZ ;  /* 0x0000001e071a7227 */ /* 0x000fe200078e00ff */
[----:B------:R-:W-:-:S02]  /*19f0*/  IABS R34, R29 ;  /* 0x0000001d00227213 */ /* 0x000fc40000000000 */
[----:B------:R-:W-:Y:S01]  /*1a00*/  ISETP.GT.U32.AND P5, PT, R5, R23, PT ;  /* 0x000000170500720c */ /* 0x000fe20003fa4070 */
[----:B------:R-:W-:Y:S02]  /*1a10*/  @!P3 IMAD.IADD R24, R24, 0x1, -R5 ;  /* 0x000000011818b824 */ /* 0x000fe400078e0a05 */
[----:B------:R-:W-:Y:S01]  /*1a20*/  @!P0 IMAD.MOV R22, RZ, RZ, -R22 ;  /* 0x000000ffff168224 */ /* 0x000fe200078e0a16 */
[----:B------:R-:W-:Y:S01]  /*1a30*/  ISETP.GE.AND P0, PT, R27, RZ, PT ;  /* 0x000000ff1b00720c */ /* 0x000fe20003f06270 */
[----:B------:R-:W-:Y:S01]  /*1a40*/  IMAD.MOV R26, RZ, RZ, -R26 ;  /* 0x000000ffff1a7224 */ /* 0x000fe200078e0a1a */
[----:B------:R-:W-:Y:S01]  /*1a50*/  ISETP.GT.U32.AND P3, PT, R5, R24, PT ;  /* 0x000000180500720c */ /* 0x000fe20003f64070 */
[----:B------:R-:W-:-:S04]  /*1a60*/  IMAD.HI.U32 R27, R7, R32, RZ ;  /* 0x00000020071b7227 */ /* 0x000fc800078e00ff */
[--C-:B------:R-:W-:Y:S02]  /*1a70*/  @!P4 IMAD.IADD R25, R25, 0x1, -R5.reuse ;  /* 0x000000011919c824 */ /* 0x100fe400078e0a05 */
[----:B------:R-:W-:Y:S01]  /*1a80*/  @!P5 IMAD.IADD R23, R23, 0x1, -R5 ;  /* 0x000000011717d824 */ /* 0x000fe200078e0a05 */
[----:B------:R-:W-:Y:S01]  /*1a90*/  ISETP.GE.AND P5, PT, R28, RZ, PT ;  /* 0x000000ff1c00720c */ /* 0x000fe20003fa6270 */
[C---:B------:R-:W-:Y:S01]  /*1aa0*/  IMAD R26, R5.reuse, R26, R30 ;  /* 0x0000001a051a7224 */ /* 0x040fe200078e021e */
[----:B------:R-:W-:Y:S01]  /*1ab0*/  ISETP.GT.U32.AND P4, PT, R5, R25, PT ;  /* 0x000000190500720c */ /* 0x000fe20003f84070 */
[----:B------:R-:W-:Y:S02]  /*1ac0*/  IMAD.MOV R27, RZ, RZ, -R27 ;  /* 0x000000ffff1b7224 */ /* 0x000fe400078e0a1b */
[----:B------:R-:W-:-:S04]  /*1ad0*/  IMAD.HI.U32 R28, R7, R34, RZ ;  /* 0x00000022071c7227 */ /* 0x000fc800078e00ff */
[--C-:B------:R-:W-:Y:S01]  /*1ae0*/  @!P3 IMAD.IADD R24, R24, 0x1, -R5.reuse ;  /* 0x000000011818b824 */ /* 0x100fe200078e0a05 */
[C---:B------:R-:W-:Y:S01]  /*1af0*/  ISETP.GT.U32.AND P3, PT, R5.reuse, R26, PT ;  /* 0x0000001a0500720c */ /* 0x040fe20003f64070 */
[C---:B------:R-:W-:Y:S02]  /*1b00*/  IMAD R27, R5.reuse, R27, R32 ;  /* 0x0000001b051b7224 */ /* 0x040fe400078e0220 */
[----:B------:R-:W-:Y:S02]  /*1b10*/  IMAD.MOV R28, RZ, RZ, -R28 ;  /* 0x000000ffff1c7224 */ /* 0x000fe400078e0a1c */
[----:B------:R-:W-:Y:S01]  /*1b20*/  @!P6 IMAD.MOV R24, RZ, RZ, -R24 ;  /* 0x000000ffff18e224 */ /* 0x000fe200078e0a18 */
[C---:B------:R-:W-:Y:S01]  /*1b30*/  ISETP.GT.U32.AND P6, PT, R5.reuse, R27, PT ;  /* 0x0000001b0500720c */ /* 0x040fe20003fc4070 */
[----:B------:R-:W-:Y:S01]  /*1b40*/  IMAD R28, R5, R28, R34 ;  /* 0x0000001c051c7224 */ /* 0x000fe200078e0222 */
[----:B------:R-:W-:Y:S01]  /*1b50*/  IABS R34, R33 ;  /* 0x0000002100227213 */ /* 0x000fe20000000000 */
[----:B------:R-:W-:-:S02]  /*1b60*/  @!P4 IMAD.IADD R25, R25, 0x1, -R5 ;  /* 0x000000011919c824 */ /* 0x000fc400078e0a05 */
[----:B------:R-:W-:Y:S01]  /*1b70*/  @!P2 IMAD.MOV R23, RZ, RZ, -R23 ;  /* 0x000000ffff17a224 */ /* 0x000fe200078e0a17 */
[----:B------:R-:W-:Y:S01]  /*1b80*/  ISETP.GE.AND P2, PT, R29, RZ, PT ;  /* 0x000000ff1d00720c */ /* 0x000fe20003f46270 */
[----:B------:R-:W-:Y:S01]  /*1b90*/  @!P1 IMAD.MOV R25, RZ, RZ, -R25 ;  /* 0x000000ffff199224 */ /* 0x000fe200078e0a19 */
[----:B------:R-:W-:Y:S01]  /*1ba0*/  ISETP.GT.U32.AND P1, PT, R5, R28, PT ;  /* 0x0000001c0500720c */ /* 0x000fe20003f24070 */
[----:B------:R-:W-:Y:S01]  /*1bb0*/  @!P3 IMAD.IADD R26, R26, 0x1, -R5 ;  /* 0x000000011a1ab824 */ /* 0x000fe200078e0a05 */
[----:B------:R-:W-:Y:S01]  /*1bc0*/  LOP3.LUT R29, R6, 0x98, RZ, 0xfc, !PT ;  /* 0x00000098061d7812 */ /* 0x000fe200078efcff */
[----:B------:R-:W-:-:S03]  /*1bd0*/  IMAD.HI.U32 R30, R7, R34, RZ ;  /* 0x00000022071e7227 */ /* 0x000fc600078e00ff */
[----:B------:R-:W-:Y:S01]  /*1be0*/  IABS R32, R29 ;  /* 0x0000001d00207213 */ /* 0x000fe20000000000 */
[----:B------:R-:W-:Y:S01]  /*1bf0*/  @!P6 IMAD.IADD R27, R27, 0x1, -R5 ;  /* 0x000000011b1be824 */ /* 0x000fe200078e0a05 */
[----:B------:R-:W-:Y:S01]  /*1c00*/  ISETP.GT.U32.AND P3, PT, R5, R26, PT ;  /* 0x0000001a0500720c */ /* 0x000fe20003f64070 */
[----:B------:R-:W-:Y:S01]  /*1c10*/  IMAD.MOV R30, RZ, RZ, -R30 ;  /* 0x000000ffff1e7224 */ /* 0x000fe200078e0a1e */
[----:B------:R-:W-:Y:S01]  /*1c20*/  ISETP.GE.AND P4, PT, R29, RZ, PT ;  /* 0x000000ff1d00720c */ /* 0x000fe20003f86270 */
[----:B------:R-:W-:Y:S01]  /*1c30*/  IMAD.HI.U32 R29, R7, R32, RZ ;  /* 0x00000020071d7227 */ /* 0x000fe200078e00ff */
[----:B------:R-:W-:-:S03]  /*1c40*/  ISETP.GT.U32.AND P6, PT, R5, R27, PT ;  /* 0x0000001b0500720c */ /* 0x000fc60003fc4070 */
[----:B------:R-:W-:Y:S02]  /*1c50*/  @!P1 IMAD.IADD R28, R28, 0x1, -R5 ;  /* 0x000000011c1c9824 */ /* 0x000fe400078e0a05 */
[----:B------:R-:W-:Y:S02]  /*1c60*/  IMAD.MOV R29, RZ, RZ, -R29 ;  /* 0x000000ffff1d7224 */ /* 0x000fe400078e0a1d */
[C---:B------:R-:W-:Y:S01]  /*1c70*/  IMAD R30, R5.reuse, R30, R34 ;  /* 0x0000001e051e7224 */ /* 0x040fe200078e0222 */
[C---:B------:R-:W-:Y:S01]  /*1c80*/  ISETP.GT.U32.AND P1, PT, R5.reuse, R28, PT ;  /* 0x0000001c0500720c */ /* 0x040fe20003f24070 */
[----:B------:R-:W-:Y:S01]  /*1c90*/  @!P3 IMAD.IADD R26, R26, 0x1, -R5 ;  /* 0x000000011a1ab824 */ /* 0x000fe200078e0a05 */
[----:B------:R-:W-:Y:S01]  /*1ca0*/  IABS R34, R39 ;  /* 0x0000002700227213 */ /* 0x000fe20000000000 */
[----:B------:R-:W-:Y:S01]  /*1cb0*/  IMAD R29, R5, R29, R32 ;  /* 0x0000001d051d7224 */ /* 0x000fe200078e0220 */
[----:B------:R-:W-:Y:S01]  /*1cc0*/  ISETP.GE.AND P3, PT, R33, RZ, PT ;  /* 0x000000ff2100720c */ /* 0x000fe20003f66270 */
[----:B------:R-:W-:-:S04]  /*1cd0*/  IMAD.HI.U32 R32, R7, R38, RZ ;  /* 0x0000002607207227 */ /* 0x000fc800078e00ff */
[--C-:B------:R-:W-:Y:S01]  /*1ce0*/  @!P6 IMAD.IADD R27, R27, 0x1, -R5.reuse ;  /* 0x000000011b1be824 */ /* 0x100fe200078e0a05 */
[C---:B------:R-:W-:Y:S01]  /*1cf0*/  ISETP.GT.U32.AND P6, PT, R5.reuse, R29, PT ;  /* 0x0000001d0500720c */ /* 0x040fe20003fc4070 */
[----:B------:R-:W-:Y:S01]  /*1d00*/  @!P0 IMAD.MOV R26, RZ, RZ, -R26 ;  /* 0x000000ffff1a8224 */ /* 0x000fe200078e0a1a */
[C---:B------:R-:W-:Y:S01]  /*1d10*/  ISETP.GT.U32.AND P0, PT, R5.reuse, R30, PT ;  /* 0x0000001e0500720c */ /* 0x040fe20003f04070 */
[----:B------:R-:W-:Y:S02]  /*1d20*/  IMAD.MOV R32, RZ, RZ, -R32 ;  /* 0x000000ffff207224 */ /* 0x000fe400078e0a20 */
[----:B------:R-:W-:Y:S02]  /*1d30*/  @!P1 IMAD.IADD R28, R28, 0x1, -R5 ;  /* 0x000000011c1c9824 */ /* 0x000fe400078e0a05 */
[----:B------:R-:W-:Y:S01]  /*1d40*/  IMAD R32, R5, R32, R38 ;  /* 0x0000002005207224 */ /* 0x000fe200078e0226 */
[----:B------:R-:W-:Y:S01]  /*1d50*/  IABS R38, R41 ;  /* 0x0000002900267213 */ /* 0x000fe20000000000 */
[----:B------:R-:W-:-:S02]  /*1d60*/  @!P2 IMAD.MOV R28, RZ, RZ, -R28 ;  /* 0x000000ffff1ca224 */ /* 0x000fc400078e0a1c */
[----:B------:R-:W-:Y:S01]  /*1d70*/  IMAD.HI.U32 R31, R7, R36, RZ ;  /* 0x00000024071f7227 */ /* 0x000fe200078e00ff */
[----:B------:R-:W-:-:S03]  /*1d80*/  ISETP.GT.U32.AND P2, PT, R5, R32, PT ;  /* 0x000000200500720c */ /* 0x000fc60003f44070 */
[--C-:B------:R-:W-:Y:S02]  /*1d90*/  @!P6 IMAD.IADD R29, R29, 0x1, -R5.reuse ;  /* 0x000000011d1de824 */ /* 0x100fe400078e0a05 */
[----:B------:R-:W-:Y:S02]  /*1da0*/  @!P0 IMAD.IADD R30, R30, 0x1, -R5 ;  /* 0x000000011e1e8824 */ /* 0x000fe400078e0a05 */
[----:B------:R-:W-:Y:S01]  /*1db0*/  IMAD.MOV R31, RZ, RZ, -R31 ;  /* 0x000000ffff1f7224 */ /* 0x000fe200078e0a1f */
[----:B------:R-:W-:Y:S01]  /*1dc0*/  ISETP.GT.U32.AND P6, PT, R5, R29, PT ;  /* 0x0000001d0500720c */ /* 0x000fe20003fc4070 */
[----:B------:R-:W-:Y:S01]  /*1dd0*/  IMAD.HI.U32 R33, R7, R34, RZ ;  /* 0x0000002207217227 */ /* 0x000fe200078e00ff */
[----:B------:R-:W-:-:S03]  /*1de0*/  ISETP.GT.U32.AND P0, PT, R5, R30, PT ;  /* 0x0000001e0500720c */ /* 0x000fc60003f04070 */
[C---:B------:R-:W-:Y:S01]  /*1df0*/  IMAD R31, R5.reuse, R31, R36 ;  /* 0x0000001f051f7224 */ /* 0x040fe200078e0224 */
[----:B------:R-:W-:Y:S01]  /*1e00*/  IABS R36, R40 ;  /* 0x0000002800247213 */ /* 0x000fe20000000000 */
[----:B------:R-:W-:Y:S02]  /*1e10*/  IMAD.MOV R33, RZ, RZ, -R33 ;  /* 0x000000ffff217224 */ /* 0x000fe400078e0a21 */
[----:B------:R-:W-:Y:S01]  /*1e20*/  @!P2 IMAD.IADD R32, R32, 0x1, -R5 ;  /* 0x000000012020a824 */ /* 0x000fe200078e0a05 */
[C---:B------:R-:W-:Y:S01]  /*1e30*/  ISETP.GT.U32.AND P1, PT, R5.reuse, R31, PT ;  /* 0x0000001f0500720c */ /* 0x040fe20003f24070 */
[C---:B------:R-:W-:Y:S02]  /*1e40*/  IMAD R33, R5.reuse, R33, R34 ;  /* 0x0000002105217224 */ /* 0x040fe400078e0222 */
[----:B------:R-:W-:Y:S01]  /*1e50*/  @!P5 IMAD.MOV R27, RZ, RZ, -R27 ;  /* 0x000000ffff1bd224 */ /* 0x000fe200078e0a1b */
[----:B------:R-:W-:Y:S01]  /*1e60*/  ISETP.GT.U32.AND P2, PT, R5, R32, PT ;  /* 0x000000200500720c */ /* 0x000fe20003f44070 */
[--C-:B------:R-:W-:Y:S01]  /*1e70*/  @!P6 IMAD.IADD R29, R29, 0x1, -R5.reuse ;  /* 0x000000011d1de824 */ /* 0x100fe200078e0a05 */
[----:B------:R-:W-:Y:S01]  /*1e80*/  ISETP.GE.AND P5, PT, R35, RZ, PT ;  /* 0x000000ff2300720c */ /* 0x000fe20003fa6270 */
[----:B------:R-:W-:Y:S01]  /*1e90*/  @!P0 IMAD.IADD R30, R30, 0x1, -R5 ;  /* 0x000000011e1e8824 */ /* 0x000fe200078e0a05 */
[----:B------:R-:W-:Y:S01]  /*1ea0*/  ISETP.GE.AND P6, PT, R37, RZ, PT ;  /* 0x000000ff2500720c */ /* 0x000fe20003fc6270 */
[----:B------:R-:W-:Y:S01]  /*1eb0*/  IMAD.HI.U32 R34, R7, R36, RZ ;  /* 0x0000002407227227 */ /* 0x000fe200078e00ff */
[----:B------:R-:W-:-:S02]  /*1ec0*/  ISETP.GT.U32.AND P0, PT, R5, R33, PT ;  /* 0x000000210500720c */ /* 0x000fc40003f04070 */
[----:B------:R-:W-:Y:S01]  /*1ed0*/  LOP3.LUT R37, R6, 0x74, RZ, 0xfc, !PT ;  /* 0x0000007406257812 */ /* 0x000fe200078efcff */
[----:B------:R-:W-:-:S03]  /*1ee0*/  IMAD.HI.U32 R35, R7, R38, RZ ;  /* 0x0000002607237227 */ /* 0x000fc600078e00ff */
[----:B------:R-:W-:Y:S01]  /*1ef0*/  IABS R42, R37 ;  /* 0x00000025002a7213 */ /* 0x000fe20000000000 */
[----:B------:R-:W-:Y:S02]  /*1f00*/  IMAD.MOV R34, RZ, RZ, -R34 ;  /* 0x000000ffff227224 */ /* 0x000fe400078e0a22 */
[----:B------:R-:W-:Y:S02]  /*1f10*/  IMAD.MOV R35, RZ, RZ, -R35 ;  /* 0x000000ffff237224 */ /* 0x000fe400078e0a23 */
[--C-:B------:R-:W-:Y:S02]  /*1f20*/  @!P1 IMAD.IADD R31, R31, 0x1, -R5.reuse ;  /* 0x000000011f1f9824 */ /* 0x100fe400078e0a05 */
[C---:B------:R-:W-:Y:S01]  /*1f30*/  IMAD R34, R5.reuse, R34, R36 ;  /* 0x0000002205227224 */ /* 0x040fe200078e0224 */
[----:B------:R-:W-:Y:S01]  /*1f40*/  LOP3.LUT R36, R6, 0x78, RZ, 0xfc, !PT ;  /* 0x0000007806247812 */ /* 0x000fe200078efcff */
[C---:B------:R-:W-:Y:S01]  /*1f50*/  IMAD R35, R5.reuse, R35, R38 ;  /* 0x0000002305237224 */ /* 0x040fe200078e0226 */
[C---:B------:R-:W-:Y:S01]  /*1f60*/  ISETP.GT.U32.AND P1, PT, R5.reuse, R31, PT ;  /* 0x0000001f0500720c */ /* 0x040fe20003f24070 */
[--C-:B------:R-:W-:Y:S01]  /*1f70*/  @!P2 IMAD.IADD R32, R32, 0x1, -R5.reuse ;  /* 0x000000012020a824 */ /* 0x100fe200078e0a05 */
[----:B------:R-:W-:Y:S01]  /*1f80*/  ISETP.GT.U32.AND P2, PT, R5, R34, PT ;  /* 0x000000220500720c */ /* 0x000fe20003f44070 */
[----:B------:R-:W-:Y:S01]  /*1f90*/  @!P0 IMAD.IADD R33, R33, 0x1, -R5 ;  /* 0x0000000121218824 */ /* 0x000fe200078e0a05 */
[----:B------:R-:W-:Y:S01]  /*1fa0*/  LOP3.LUT R38, R6, 0x70, RZ, 0xfc, !PT ;  /* 0x0000007006267812 */ /* 0x000fe200078efcff */
[----:B------:R-:W-:Y:S01]  /*1fb0*/  @!P6 IMAD.MOV R32, RZ, RZ, -R32 ;  /* 0x000000ffff20e224 */ /* 0x000fe200078e0a20 */
[C---:B------:R-:W-:Y:S01]  /*1fc0*/  ISETP.GT.U32.AND P6, PT, R5.reuse, R35, PT ;  /* 0x000000230500720c */ /* 0x040fe20003fc4070 */
[----:B------:R-:W-:Y:S01]  /*1fd0*/  @!P3 IMAD.MOV R30, RZ, RZ, -R30 ;  /* 0x000000ffff1eb224 */ /* 0x000fe200078e0a1e */
[----:B------:R-:W-:Y:S01]  /*1fe0*/  ISETP.GT.U32.AND P0, PT, R5, R33, PT ;  /* 0x000000210500720c */ /* 0x000fe20003f04070 */
[----:B------:R-:W-:Y:S01]  /*1ff0*/  @!P4 IMAD.MOV R29, RZ, RZ, -R29 ;  /* 0x000000ffff1dc224 */ /* 0x000fe200078e0a1d */
[----:B------:R-:W-:Y:S01]  /*2000*/  ISETP.GE.AND P3, PT, R40, RZ, PT ;  /* 0x000000ff2800720c */ /* 0x000fe20003f66270 */
[----:B------:R-:W-:Y:S01]  /*2010*/  IMAD R4, R4, UR4, RZ ;  /* 0x0000000404047c24 */ /* 0x000fe2000f8e02ff */
[----:B------:R-:W-:Y:S01]  /*2020*/  IABS R40, R36 ;  /* 0x0000002400287213 */ /* 0x000fe20000000000 */
[--C-:B------:R-:W-:Y:S01]  /*2030*/  @!P1 IMAD.IADD R31, R31, 0x1, -R5.reuse ;  /* 0x000000011f1f9824 */ /* 0x100fe200078e0a05 */
[----:B------:R-:W-:Y:S01]  /*2040*/  ISETP.GE.AND P4, PT, R39, RZ, PT ;  /* 0x000000ff2700720c */ /* 0x000fe20003f86270 */
[----:B------:R-:W-:Y:S01]  /*2050*/  @!P2 IMAD.IADD R34, R34, 0x1, -R5 ;  /* 0x000000012222a824 */ /* 0x000fe200078e0a05 */
[----:B------:R-:W-:Y:S01]  /*2060*/  ISETP.GE.AND P1, PT, R41, RZ, PT ;  /* 0x000000ff2900720c */ /* 0x000fe20003f26270 */
[----:B------:R-:W-:Y:S01]  /*2070*/  @!P5 IMAD.MOV R31, RZ, RZ, -R31 ;  /* 0x000000ffff1fd224 */ /* 0x000fe200078e0a1f */
[----:B------:R-:W-:Y:S01]  /*2080*/  ISETP.GE.AND P5, PT, R36, RZ, PT ;  /* 0x000000ff2400720c */ /* 0x000fe20003fa6270 */
[--C-:B------:R-:W-:Y:S01]  /*2090*/  @!P6 IMAD.IADD R35, R35, 0x1, -R5.reuse ;  /* 0x000000012323e824 */ /* 0x100fe200078e0a05 */
[----:B------:R-:W-:Y:S01]  /*20a0*/  ISETP.GT.U32.AND P2, PT, R5, R34, PT ;  /* 0x000000220500720c */ /* 0x000fe20003f44070 */
[----:B------:R-:W-:Y:S01]  /*20b0*/  @!P0 IMAD.IADD R33, R33, 0x1, -R5 ;  /* 0x0000000121218824 */ /* 0x000fe200078e0a05 */
[----:B------:R-:W-:Y:S01]  /*20c0*/  ISETP.GE.AND P0, PT, R37, RZ, PT ;  /* 0x000000ff2500720c */ /* 0x000fe20003f06270 */
[----:B------:R-:W-:Y:S01]  /*20d0*/  IMAD.HI.U32 R36, R7, R40, RZ ;  /* 0x0000002807247227 */ /* 0x000fe200078e00ff */
[----:B------:R-:W-:Y:S01]  /*20e0*/  ISETP.GT.U32.AND P6, PT, R5, R35, PT ;  /* 0x000000230500720c */ /* 0x000fe20003fc4070 */
[----:B------:R-:W-:Y:S01]  /*20f0*/  UIADD3 UR4, UR8, 0x4000, URZ ;  /* 0x0000400008047890 */ /* 0x000fe2000fffe03f */
[----:B------:R-:W-:Y:S01]  /*2100*/  LOP3.LUT R41, R6, 0x6c, RZ, 0xfc, !PT ;  /* 0x0000006c06297812 */ /* 0x000fe200078efcff */
[----:B------:R-:W-:-:S02]  /*2110*/  IMAD.HI.U32 R37, R7, R42, RZ ;  /* 0x0000002a07257227 */ /* 0x000fc400078e00ff */
[----:B------:R-:W-:Y:S01]  /*2120*/  USHF.R.U32.HI UR4, URZ, 0x4, UR4 ;  /* 0x000000043f047899 */ /* 0x000fe20008011604 */
[----:B------:R-:W-:Y:S01]  /*2130*/  IABS R39, R41 ;  /* 0x0000002900277213 */ /* 0x000fe20000000000 */
[----:B------:R-:W-:Y:S02]  /*2140*/  IMAD.MOV R36, RZ, RZ, -R36 ;  /* 0x000000ffff247224 */ /* 0x000fe400078e0a24 */
[----:B------:R-:W-:Y:S01]  /*2150*/  IMAD.MOV R37, RZ, RZ, -R37 ;  /* 0x000000ffff257224 */ /* 0x000fe200078e0a25 */
[----:B------:R-:W-:Y:S01]  /*2160*/  USGXT.U32 UR4, UR4, 0xe ;  /* 0x0000000e0404789a */ /* 0x000fe20008000000 */
[C---:B------:R-:W-:Y:S02]  /*2170*/  IMAD R36, R5.reuse, R36, R40 ;  /* 0x0000002405247224 */ /* 0x040fe400078e0228 */
[C---:B------:R-:W-:Y:S02]  /*2180*/  IMAD R37, R5.reuse, R37, R42 ;  /* 0x0000002505257224 */ /* 0x040fe400078e022a */
[--C-:B------:R-:W-:Y:S01]  /*2190*/  @!P2 IMAD.IADD R34, R34, 0x1, -R5.reuse ;  /* 0x000000012222a824 */ /* 0x100fe200078e0a05 */
[----:B------:R-:W-:Y:S01]  /*21a0*/  ISETP.GT.U32.AND P2, PT, R5, R36, PT ;  /* 0x000000240500720c */ /* 0x000fe20003f44070 */
[----:B------:R-:W-:Y:S01]  /*21b0*/  @!P6 IMAD.IADD R35, R35, 0x1, -R5 ;  /* 0x000000012323e824 */ /* 0x000fe200078e0a05 */
[----:B------:R-:W-:Y:S01]  /*21c0*/  ISETP.GT.U32.AND P6, PT, R5, R37, PT ;  /* 0x000000250500720c */ /* 0x000fe20003fc4070 */
[----:B------:R-:W-:Y:S01]  /*21d0*/  @!P4 IMAD.MOV R33, RZ, RZ, -R33 ;  /* 0x000000ffff21c224 */ /* 0x000fe200078e0a21 */
[----:B------:R-:W-:Y:S01]  /*21e0*/  ISETP.GE.AND P4, PT, R38, RZ, PT ;  /* 0x000000ff2600720c */ /* 0x000fe20003f86270 */
[----:B------:R-:W-:Y:S01]  /*21f0*/  IMAD.MOV.U32 R42, RZ, RZ, R39 ;  /* 0x000000ffff2a7224 */ /* 0x000fe200078e0027 */
[----:B------:R-:W-:Y:S01]  /*2200*/  IABS R38, R38 ;  /* 0x0000002600267213 */ /* 0x000fe20000000000 */
[----:B------:R-:W-:Y:S01]  /*2210*/  @!P1 IMAD.MOV R35, RZ, RZ, -R35 ;  /* 0x000000ffff239224 */ /* 0x000fe200078e0a23 */
[----:B------:R-:W-:Y:S01]  /*2220*/  ISETP.GE.AND P1, PT, R43, RZ, PT ;  /* 0x000000ff2b00720c */ /* 0x000fe20003f26270 */
[----:B------:R-:W-:Y:S01]  /*2230*/  IMAD.HI.U32 R39, R7, R42, RZ ;  /* 0x0000002a07277227 */ /* 0x000fe200078e00ff */
[----:B------:R-:W-:-:S03]  /*2240*/  LOP3.LUT R43, R6, 0x64, RZ, 0xfc, !PT ;  /* 0x00000064062b7812 */ /* 0x000fc600078efcff */
[----:B------:R-:W-:Y:S01]  /*2250*/  IMAD.MOV.U32 R40, RZ, RZ, R38 ;  /* 0x000000ffff287224 */ /* 0x000fe200078e0026 */
[----:B------:R-:W-:Y:S01]  /*2260*/  IABS R46, R43 ;  /* 0x0000002b002e7213 */ /* 0x000fe20000000000 */
[--C-:B------:R-:W-:Y:S02]  /*2270*/  @!P2 IMAD.IADD R36, R36, 0x1, -R5.reuse ;  /* 0x000000012424a824 */ /* 0x100fe400078e0a05 */
[----:B------:R-:W-:Y:S02]  /*2280*/  @!P6 IMAD.IADD R37, R37, 0x1, -R5 ;  /* 0x000000012525e824 */ /* 0x000fe400078e0a05 */
[----:B------:R-:W-:Y:S01]  /*2290*/  IMAD.HI.U32 R38, R7, R40, RZ ;  /* 0x0000002807267227 */ /* 0x000fe200078e00ff */
[C---:B------:R-:W-:Y:S02]  /*22a0*/  ISETP.GT.U32.AND P2, PT, R5.reuse, R36, PT ;  /* 0x000000240500720c */ /* 0x040fe40003f44070 */
[----:B------:R-:W-:Y:S01]  /*22b0*/  ISETP.GT.U32.AND P6, PT, R5, R37, PT ;  /* 0x000000250500720c */ /* 0x000fe20003fc4070 */
[----:B------:R-:W-:-:S02]  /*22c0*/  IMAD.MOV R38, RZ, RZ, -R38 ;  /* 0x000000ffff267224 */ /* 0x000fc400078e0a26 */
[----:B------:R-:W-:Y:S02]  /*22d0*/  IMAD.MOV R39, RZ, RZ, -R39 ;  /* 0x000000ffff277224 */ /* 0x000fe400078e0a27 */
[----:B------:R-:W-:Y:S02]  /*22e0*/  IMAD R38, R5, R38, R40 ;  /* 0x0000002605267224 */ /* 0x000fe400078e0228 */
[----:B------:R-:W-:-:S04]  /*22f0*/  IMAD.HI.U32 R40, R7, R44, RZ ;  /* 0x0000002c07287227 */ /* 0x000fc800078e00ff */
[C---:B------:R-:W-:Y:S02]  /*2300*/  IMAD R39, R5.reuse, R39, R42 ;  /* 0x0000002705277224 */ /* 0x040fe400078e022a */
[----:B------:R-:W-:Y:S02]  /*2310*/  IMAD.MOV R40, RZ, RZ, -R40 ;  /* 0x000000ffff287224 */ /* 0x000fe400078e0a28 */
[--C-:B------:R-:W-:Y:S01]  /*2320*/  @!P2 IMAD.IADD R36, R36, 0x1, -R5.reuse ;  /* 0x000000012424a824 */ /* 0x100fe200078e0a05 */
[C---:B------:R-:W-:Y:S01]  /*2330*/  ISETP.GT.U32.AND P2, PT, R5.reuse, R38, PT ;  /* 0x000000260500720c */ /* 0x040fe20003f44070 */
[----:B------:R-:W-:Y:S01]  /*2340*/  IMAD R40, R5, R40, R44 ;  /* 0x0000002805287224 */ /* 0x000fe200078e022c */
[----:B------:R-:W-:Y:S01]  /*2350*/  IABS R44, R49 ;  /* 0x00000031002c7213 */ /* 0x000fe20000000000 */
[----:B------:R-:W-:Y:S01]  /*2360*/  @!P6 IMAD.IADD R37, R37, 0x1, -R5 ;  /* 0x000000012525e824 */ /* 0x000fe200078e0a05 */
[C---:B------:R-:W-:Y:S01]  /*2370*/  ISETP.GT.U32.AND P6, PT, R5.reuse, R39, PT ;  /* 0x000000270500720c */ /* 0x040fe20003fc4070 */
[----:B------:R-:W-:Y:S01]  /*2380*/  @!P5 IMAD.MOV R36, RZ, RZ, -R36 ;  /* 0x000000ffff24d224 */ /* 0x000fe200078e0a24 */
[----:B------:R-:W-:Y:S01]  /*2390*/  ISETP.GT.U32.AND P5, PT, R5, R40, PT ;  /* 0x000000280500720c */ /* 0x000fe20003fa4070 */
[----:B------:R-:W-:-:S04]  /*23a0*/  IMAD.HI.U32 R42, R7, R48, RZ ;  /* 0x00000030072a7227 */ /* 0x000fc800078e00ff */
[----:B------:R-:W-:Y:S02]  /*23b0*/  IMAD.MOV R42, RZ, RZ, -R42 ;  /* 0x000000ffff2a7224 */ /* 0x000fe400078e0a2a */
[----:B------:R-:W-:Y:S01]  /*23c0*/  @!P2 IMAD.IADD R38, R38, 0x1, -R5 ;  /* 0x000000012626a824 */ /* 0x000fe200078e0a05 */
[----:B------:R-:W-:Y:S01]  /*23d0*/  ISETP.GE.AND P2, PT, R43, RZ, PT ;  /* 0x000000ff2b00720c */ /* 0x000fe20003f46270 */
[----:B------:R-:W-:-:S04]  /*23e0*/  IMAD.HI.U32 R43, R7, R44, RZ ;  /* 0x0000002c072b7227 */ /* 0x000fc800078e00ff */
[--C-:B------:R-:W-:Y:S02]  /*23f0*/  @!P6 IMAD.IADD R39, R39, 0x1, -R5.reuse ;  /* 0x000000012727e824 */ /* 0x100fe400078e0a05 */
[----:B------:R-:W-:Y:S02]  /*2400*/  @!P5 IMAD.IADD R40, R40, 0x1, -R5 ;  /* 0x000000012828d824 */ /* 0x000fe400078e0a05 */
[----:B------:R-:W-:Y:S01]  /*2410*/  @!P3 IMAD.MOV R34, RZ, RZ, -R34 ;  /* 0x000000ffff22b224 */ /* 0x000fe200078e0a22 */
[C---:B------:R-:W-:Y:S01]  /*2420*/  ISETP.GT.U32.AND P6, PT, R5.reuse, R39, PT ;  /* 0x000000270500720c */ /* 0x040fe20003fc4070 */
[----:B------:R-:W-:Y:S01]  /*2430*/  @!P0 IMAD.MOV R37, RZ, RZ, -R37 ;  /* 0x000000ffff258224 */ /* 0x000fe200078e0a25 */
[C---:B------:R-:W-:Y:S01]  /*2440*/  ISETP.GT.U32.AND P5, PT, R5.reuse, R40, PT ;  /* 0x000000280500720c */ /* 0x040fe20003fa4070 */
[----:B------:R-:W-:Y:S01]  /*2450*/  IMAD R42, R5, R42, R48 ;  /* 0x0000002a052a7224 */ /* 0x000fe200078e0230 */
[----:B------:R-:W-:Y:S01]  /*2460*/  ISETP.GE.AND P3, PT, R41, RZ, PT ;  /* 0x000000ff2900720c */ /* 0x000fe20003f66270 */
[----:B------:R-:W-:Y:S01]  /*2470*/  IMAD.MOV R43, RZ, RZ, -R43 ;  /* 0x000000ffff2b7224 */ /* 0x000fe200078e0a2b */
[----:B------:R-:W-:Y:S01]  /*2480*/  ISETP.GT.U32.AND P0, PT, R5, R38, PT ;  /* 0x000000260500720c */ /* 0x000fe20003f04070 */
[----:B------:R-:W-:Y:S01]  /*2490*/  IMAD.HI.U32 R41, R7, R46, RZ ;  /* 0x0000002e07297227 */ /* 0x000fe200078e00ff */
[----:B------:R-:W-:-:S03]  /*24a0*/  IABS R48, R51 ;  /* 0x0000003300307213 */ /* 0x000fc60000000000 */
[----:B------:R-:W-:Y:S02]  /*24b0*/  IMAD R43, R5, R43, R44 ;  /* 0x0000002b052b7224 */ /* 0x000fe400078e022c */
[----:B------:R-:W-:Y:S01]  /*24c0*/  @!P6 IMAD.IADD R39, R39, 0x1, -R5 ;  /* 0x000000012727e824 */ /* 0x000fe200078e0a05 */
[C---:B------:R-:W-:Y:S01]  /*24d0*/  ISETP.GT.U32.AND P6, PT, R5.reuse, R42, PT ;  /* 0x0000002a0500720c */ /* 0x040fe20003fc4070 */
[----:B------:R-:W-:Y:S02]  /*24e0*/  IMAD.MOV R41, RZ, RZ, -R41 ;  /* 0x000000ffff297224 */ /* 0x000fe400078e0a29 */
[--C-:B------:R-:W-:Y:S01]  /*24f0*/  @!P5 IMAD.IADD R40, R40, 0x1, -R5.reuse ;  /* 0x000000012828d824 */ /* 0x100fe200078e0a05 */
[C---:B------:R-:W-:Y:S01]  /*2500*/  ISETP.GT.U32.AND P5, PT, R5.reuse, R43, PT ;  /* 0x0000002b0500720c */ /* 0x040fe20003fa4070 */
[----:B------:R-:W-:Y:S02]  /*2510*/  IMAD R41, R5, R41, R46 ;  /* 0x0000002905297224 */ /* 0x000fe400078e022e */
[----:B------:R-:W-:-:S02]  /*2520*/  @!P0 IMAD.IADD R38, R38, 0x1, -R5 ;  /* 0x0000000126268824 */ /* 0x000fc400078e0a05 */
[----:B------:R-:W-:Y:S01]  /*2530*/  IMAD.HI.U32 R44, R7, R48, RZ ;  /* 0x00000030072c7227 */ /* 0x000fe200078e00ff */
[----:B------:R-:W-:-:S03]  /*2540*/  ISETP.GT.U32.AND P0, PT, R5, R41, PT ;  /* 0x000000290500720c */ /* 0x000fc60003f04070 */
[--C-:B------:R-:W-:Y:S01]  /*2550*/  @!P6 IMAD.IADD R42, R42, 0x1, -R5.reuse ;  /* 0x000000012a2ae824 */ /* 0x100fe200078e0a05 */
[----:B------:R-:W-:Y:S01]  /*2560*/  ISETP.GE.AND P6, PT, R49, RZ, PT ;  /* 0x000000ff3100720c */ /* 0x000fe20003fc6270 */
[----:B------:R-:W-:Y:S01]  /*2570*/  @!P4 IMAD.MOV R38, RZ, RZ, -R38 ;  /* 0x000000ffff26c224 */ /* 0x000fe200078e0a26 */
[----:B------:R-:W-:Y:S01]  /*2580*/  ISETP.GE.AND P4, PT, R47, RZ, PT ;  /* 0x000000ff2f00720c */ /* 0x000fe20003f86270 */
[----:B------:R-:W-:Y:S01]  /*2590*/  @!P5 IMAD.IADD R43, R43, 0x1, -R5 ;  /* 0x000000012b2bd824 */ /* 0x000fe200078e0a05 */
[----:B------:R-:W-:Y:S01]  /*25a0*/  ISETP.GT.U32.AND P5, PT, R5, R42, PT ;  /* 0x0000002a0500720c */ /* 0x000fe20003fa4070 */
[----:B------:R-:W-:-:S04]  /*25b0*/  IMAD.HI.U32 R47, R7, R52, RZ ;  /* 0x00000034072f7227 */ /* 0x000fc800078e00ff */
[----:B------:R-:W-:Y:S02]  /*25c0*/  IMAD.MOV R44, RZ, RZ, -R44 ;  /* 0x000000ffff2c7224 */ /* 0x000fe400078e0a2c */
[----:B------:R-:W-:Y:S02]  /*25d0*/  @!P0 IMAD.IADD R41, R41, 0x1, -R5 ;  /* 0x0000000129298824 */ /* 0x000fe400078e0a05 */
[----:B------:R-:W-:Y:S02]  /*25e0*/  IMAD.MOV R47, RZ, RZ, -R47 ;  /* 0x000000ffff2f7224 */ /* 0x000fe400078e0a2f */
[C---:B------:R-:W-:Y:S01]  /*25f0*/  IMAD R44, R5.reuse, R44, R48 ;  /* 0x0000002c052c7224 */ /* 0x040fe200078e0230 */
[C---:B------:R-:W-:Y:S01]  /*2600*/  ISETP.GT.U32.AND P0, PT, R5.reuse, R41, PT ;  /* 0x000000290500720c */ /* 0x040fe20003f04070 */
[----:B------:R-:W-:Y:S01]  /*2610*/  IMAD R48, R5, R47, R52 ;  /* 0x0000002f05307224 */ /* 0x000fe200078e0234 */
[----:B------:R-:W-:Y:S01]  /*2620*/  IABS R52, R55 ;  /* 0x0000003700347213 */ /* 0x000fe20000000000 */
[----:B------:R-:W-:-:S02]  /*2630*/  @!P5 IMAD.IADD R42, R42, 0x1, -R5 ;  /* 0x000000012a2ad824 */ /* 0x000fc400078e0a05 */
[----:B------:R-:W-:Y:S01]  /*2640*/  IMAD.HI.U32 R46, R7, R50, RZ ;  /* 0x00000032072e7227 */ /* 0x000fe200078e00ff */
[----:B------:R-:W-:-:S03]  /*2650*/  ISETP.GT.U32.AND P5, PT, R5, R48, PT ;  /* 0x000000300500720c */ /* 0x000fc60003fa4070 */
[----:B------:R-:W-:Y:S01]  /*2660*/  @!P1 IMAD.MOV R40, RZ, RZ, -R40 ;  /* 0x000000ffff289224 */ /* 0x000fe200078e0a28 */
[----:B------:R-:W-:Y:S01]  /*2670*/  ISETP.GE.AND P1, PT, R51, RZ, PT ;  /* 0x000000ff3300720c */ /* 0x000fe20003f26270 */
[----:B------:R-:W-:Y:S01]  /*2680*/  IMAD.MOV R46, RZ, RZ, -R46 ;  /* 0x000000ffff2e7224 */ /* 0x000fe200078e0a2e */
[----:B------:R-:W-:Y:S01]  /*2690*/  LOP3.LUT R51, R6, 0x48, RZ, 0xfc, !PT ;  /* 0x0000004806337812 */ /* 0x000fe200078efcff */
[----:B------:R-:W-:Y:S01]  /*26a0*/  @!P0 IMAD.IADD R41, R41, 0x1, -R5 ;  /* 0x0000000129298824 */ /* 0x000fe200078e0a05 */
[C---:B------:R-:W-:Y:S01]  /*26b0*/  ISETP.GT.U32.AND P0, PT, R5.reuse, R44, PT ;  /* 0x0000002c0500720c */ /* 0x040fe20003f04070 */
[C---:B------:R-:W-:Y:S01]  /*26c0*/  IMAD R46, R5.reuse, R46, R50 ;  /* 0x0000002e052e7224 */ /* 0x040fe200078e0232 */
[----:B------:R-:W-:Y:S01]  /*26d0*/  IABS R50, R51 ;  /* 0x0000003300327213 */ /* 0x000fe20000000000 */
[----:B------:R-:W-:Y:S02]  /*26e0*/  @!P2 IMAD.MOV R41, RZ, RZ, -R41 ;  /* 0x000000ffff29a224 */ /* 0x000fe400078e0a29 */
[----:B------:R-:W-:Y:S01]  /*26f0*/  @!P5 IMAD.IADD R48, R48, 0x1, -R5 ;  /* 0x000000013030d824 */ /* 0x000fe200078e0a05 */
[----:B------:R-:W-:Y:S01]  /*2700*/  ISETP.GT.U32.AND P2, PT, R5, R46, PT ;  /* 0x0000002e0500720c */ /* 0x000fe20003f44070 */
[----:B------:R-:W-:-:S04]  /*2710*/  IMAD.HI.U32 R47, R7, R50, RZ ;  /* 0x00000032072f7227 */ /* 0x000fc800078e00ff */
[----:B------:R-:W-:Y:S01]  /*2720*/  @!P3 IMAD.MOV R39, RZ, RZ, -R39 ;  /* 0x000000ffff27b224 */ /* 0x000fe200078e0a27 */
[C---:B------:R-:W-:Y:S01]  /*2730*/  ISETP.GT.U32.AND P3, PT, R5.reuse, R43, PT ;  /* 0x0000002b0500720c */ /* 0x040fe20003f64070 */
[----:B------:R-:W-:Y:S01]  /*2740*/  @!P4 IMAD.MOV R42, RZ, RZ, -R42 ;  /* 0x000000ffff2ac224 */ /* 0x000fe200078e0a2a */
[----:B------:R-:W-:Y:S01]  /*2750*/  ISETP.GT.U32.AND P4, PT, R5, R48, PT ;  /* 0x000000300500720c */ /* 0x000fe20003f84070 */
[----:B------:R-:W-:Y:S02]  /*2760*/  IMAD.MOV R49, RZ, RZ, -R47 ;  /* 0x000000ffff317224 */ /* 0x000fe400078e0a2f */
[----:B------:R-:W-:-:S04]  /*2770*/  IMAD.HI.U32 R47, R7, R52, RZ ;  /* 0x00000034072f7227 */ /* 0x000fc800078e00ff */
[----:B------:R-:W-:Y:S01]  /*2780*/  @!P0 IMAD.IADD R44, R44, 0x1, -R5 ;  /* 0x000000012c2c8824 */ /* 0x000fe200078e0a05 */
[----:B------:R-:W-:Y:S01]  /*2790*/  ISETP.GE.AND P0, PT, R54, RZ, PT ;  /* 0x000000ff3600720c */ /* 0x000fe20003f06270 */
[----:B------:R-:W-:Y:S02]  /*27a0*/  IMAD.MOV R47, RZ, RZ, -R47 ;  /* 0x000000ffff2f7224 */ /* 0x000fe400078e0a2f */
[--C-:B------:R-:W-:Y:S01]  /*27b0*/  @!P2 IMAD.IADD R46, R46, 0x1, -R5.reuse ;  /* 0x000000012e2ea824 */ /* 0x100fe200078e0a05 */
[C---:B------:R-:W-:Y:S01]  /*27c0*/  ISETP.GT.U32.AND P2, PT, R5.reuse, R44, PT ;  /* 0x0000002c0500720c */ /* 0x040fe20003f44070 */
[----:B------:R-:W-:Y:S02]  /*27d0*/  IMAD R52, R5, R47, R52 ;  /* 0x0000002f05347224 */ /* 0x000fe400078e0234 */
[--C-:B------:R-:W-:Y:S01]  /*27e0*/  @!P3 IMAD.IADD R43, R43, 0x1, -R5.reuse ;  /* 0x000000012b2bb824 */ /* 0x100fe200078e0a05 */
[----:B------:R-:W-:Y:S01]  /*27f0*/  ISETP.GE.AND P3, PT, R53, RZ, PT ;  /* 0x000000ff3500720c */ /* 0x000fe20003f66270 */
[----:B------:R-:W-:Y:S01]  /*2800*/  @!P4 IMAD.IADD R48, R48, 0x1, -R5 ;  /* 0x000000013030c824 */ /* 0x000fe200078e0a05 */
[----:B------:R-:W-:Y:S01]  /*2810*/  LOP3.LUT R53, R6, 0x40, RZ, 0xfc, !PT ;  /* 0x0000004006357812 */ /* 0x000fe200078efcff */
[C---:B------:R-:W-:Y:S01]  /*2820*/  IMAD R50, R5.reuse, R49, R50 ;  /* 0x0000003105327224 */ /* 0x040fe200078e0232 */
[C---:B------:R-:W-:Y:S01]  /*2830*/  ISETP.GT.U32.AND P5, PT, R5.reuse, R46, PT ;  /* 0x0000002e0500720c */ /* 0x040fe20003fa4070 */
[----:B------:R-:W-:Y:S01]  /*2840*/  @!P6 IMAD.MOV R43, RZ, RZ, -R43 ;  /* 0x000000ffff2be224 */ /* 0x000fe200078e0a2b */
[C---:B------:R-:W-:Y:S01]  /*2850*/  ISETP.GT.U32.AND P4, PT, R5.reuse, R52, PT ;  /* 0x000000340500720c */ /* 0x040fe20003f84070 */
[----:B------:R-:W-:Y:S01]  /*2860*/  IMAD.MOV.U32 R60, RZ, RZ, R48 ;  /* 0x000000ffff3c7224 */ /* 0x000fe200078e0030 */
[----:B------:R-:W-:Y:S01]  /*2870*/  IABS R54, R53 ;  /* 0x0000003500367213 */ /* 0x000fe20000000000 */
[----:B------:R-:W-:Y:S01]  /*2880*/  @!P2 IMAD.IADD R44, R44, 0x1, -R5 ;  /* 0x000000012c2ca824 */ /* 0x000fe200078e0a05 */
[----:B------:R-:W-:Y:S01]  /*2890*/  ISETP.GT.U32.AND P6, PT, R5, R50, PT ;  /* 0x000000320500720c */ /* 0x000fe20003fc4070 */
[----:B------:R-:W-:Y:S01]  /*28a0*/  @!P0 IMAD.MOV R60, RZ, RZ, -R60 ;  /* 0x000000ffff3c8224 */ /* 0x000fe200078e0a3c */
[----:B------:R-:W-:Y:S01]  /*28b0*/  LOP3.LUT R49, R6, 0x38, RZ, 0xfc, !PT ;  /* 0x0000003806317812 */ /* 0x000fe200078efcff */
[----:B------:R-:W-:Y:S01]  /*28c0*/  IMAD.HI.U32 R47, R7, R54, RZ ;  /* 0x00000036072f7227 */ /* 0x000fe200078e00ff */
[----:B------:R-:W-:-:S02]  /*28d0*/  ISETP.GE.AND P2, PT, R51, RZ, PT ;  /* 0x000000ff3300720c */ /* 0x000fc40003f46270 */
[----:B------:R-:W-:Y:S01]  /*28e0*/  IABS R62, R49 ;  /* 0x00000031003e7213 */ /* 0x000fe20000000000 */
[----:B------:R-:W-:Y:S01]  /*28f0*/  @!P5 IMAD.IADD R46, R46, 0x1, -R5 ;  /* 0x000000012e2ed824 */ /* 0x000fe200078e0a05 */
[----:B------:R-:W-:Y:S01]  /*2900*/  LOP3.LUT R51, R6, 0x34, RZ, 0xfc, !PT ;  /* 0x0000003406337812 */ /* 0x000fe200078efcff */
[----:B------:R-:W-:Y:S01]  /*2910*/  IMAD.MOV R47, RZ, RZ, -R47 ;  /* 0x000000ffff2f7224 */ /* 0x000fe200078e0a2f */
[----:B------:R-:W-:Y:S01]  /*2920*/  ISETP.GE.AND P0, PT, R49, RZ, PT ;  /* 0x000000ff3100720c */ /* 0x000fe20003f06270 */
[----:B------:R-:W-:Y:S01]  /*2930*/  IMAD.MOV.U32 R56, RZ, RZ, R44 ;  /* 0x000000ffff387224 */ /* 0x000fe200078e002c */
[----:B------:R-:W-:Y:S01]  /*2940*/  IABS R64, R51 ;  /* 0x0000003300407213 */ /* 0x000fe20000000000 */
[----:B------:R-:W-:Y:S01]  /*2950*/  @!P4 IMAD.IADD R52, R52, 0x1, -R5 ;  /* 0x000000013434c824 */ /* 0x000fe200078e0a05 */
[----:B------:R-:W-:Y:S01]  /*2960*/  LOP3.LUT R49, R6, 0x2c, RZ, 0xfc, !PT ;  /* 0x0000002c06317812 */ /* 0x000fe200078efcff */
[----:B------:R-:W-:Y:S01]  /*2970*/  IMAD R54, R5, R47, R54 ;  /* 0x0000002f05367224 */ /* 0x000fe200078e0236 */
[----:B------:R-:W-:Y:S01]  /*2980*/  ISETP.GE.AND P5, PT, R55, RZ, PT ;  /* 0x000000ff3700720c */ /* 0x000fe20003fa6270 */
[----:B------:R-:W-:Y:S01]  /*2990*/  @!P1 IMAD.MOV R56, RZ, RZ, -R56 ;  /* 0x000000ffff389224 */ /* 0x000fe200078e0a38 */
[----:B------:R-:W-:Y:S01]  /*29a0*/  ISETP.GT.U32.AND P1, PT, R5, R52, PT ;  /* 0x000000340500720c */ /* 0x000fe20003f24070 */
[----:B------:R-:W-:-:S02]  /*29b0*/  IMAD.MOV.U32 R58, RZ, RZ, R46 ;  /* 0x000000ffff3a7224 */ /* 0x000fc400078e002e */
[----:B------:R-:W-:-:S04]  /*29c0*/  IMAD.HI.U32 R44, R7, R62, RZ ;  /* 0x0000003e072c7227 */ /* 0x000fc800078e00ff */
[----:B------:R-:W-:Y:S01]  /*29d0*/  @!P3 IMAD.MOV R58, RZ, RZ, -R58 ;  /* 0x000000ffff3ab224 */ /* 0x000fe200078e0a3a */
[----:B------:R-:W-:Y:S01]  /*29e0*/  ISETP.GT.U32.AND P3, PT, R5, R54, PT ;  /* 0x000000360500720c */ /* 0x000fe20003f64070 */
[--C-:B------:R-:W-:Y:S01]  /*29f0*/  @!P6 IMAD.IADD R50, R50, 0x1, -R5.reuse ;  /* 0x000000013232e824 */ /* 0x100fe200078e0a05 */
[----:B------:R-:W-:Y:S01]  /*2a00*/  ISETP.GE.AND P6, PT, R53, RZ, PT ;  /* 0x000000ff3500720c */ /* 0x000fe20003fc6270 */
[----:B------:R-:W-:Y:S01]  /*2a10*/  IMAD.MOV R44, RZ, RZ, -R44 ;  /* 0x000000ffff2c7224 */ /* 0x000fe200078e0a2c */
[----:B------:R-:W-:Y:S01]  /*2a20*/  LOP3.LUT R53, R6, 0x30, RZ, 0xfc, !PT ;  /* 0x0000003006357812 */ /* 0x000fe200078efcff */
[----:B------:R-:W-:Y:S01]  /*2a30*/  @!P1 IMAD.IADD R52, R52, 0x1, -R5 ;  /* 0x0000000134349824 */ /* 0x000fe200078e0a05 */
[C---:B------:R-:W-:Y:S01]  /*2a40*/  ISETP.GT.U32.AND P4, PT, R5.reuse, R50, PT ;  /* 0x000000320500720c */ /* 0x040fe20003f84070 */
[----:B------:R-:W-:Y:S01]  /*2a50*/  IMAD R44, R5, R44, R62 ;  /* 0x0000002c052c7224 */ /* 0x000fe200078e023e */
[----:B------:R-:W-:Y:S01]  /*2a60*/  IABS R48, R53 ;  /* 0x0000003500307213 */ /* 0x000fe20000000000 */
[----:B------:R-:W-:-:S03]  /*2a70*/  IMAD.HI.U32 R46, R7, R64, RZ ;  /* 0x00000040072e7227 */ /* 0x000fc600078e00ff */
[----:B------:R-:W-:Y:S01]  /*2a80*/  ISETP.GT.U32.AND P1, PT, R5, R44, PT ;  /* 0x0000002c0500720c */ /* 0x000fe20003f24070 */
[----:B------:R-:W-:Y:S02]  /*2a90*/  @!P3 IMAD.IADD R54, R54, 0x1, -R5 ;  /* 0x000000013636b824 */ /* 0x000fe400078e0a05 */
[----:B------:R-:W-:Y:S02]  /*2aa0*/  IMAD.MOV R46, RZ, RZ, -R46 ;  /* 0x000000ffff2e7224 */ /* 0x000fe400078e0a2e */
[----:B------:R-:W-:Y:S01]  /*2ab0*/  IMAD.HI.U32 R47, R7, R48, RZ ;  /* 0x00000030072f7227 */ /* 0x000fe200078e00ff */
[----:B------:R-:W-:-:S03]  /*2ac0*/  ISETP.GT.U32.AND P3, PT, R5, R54, PT ;  /* 0x000000360500720c */ /* 0x000fc60003f64070 */
[--C-:B------:R-:W-:Y:S01]  /*2ad0*/  @!P4 IMAD.IADD R50, R50, 0x1, -R5.reuse ;  /* 0x000000013232c824 */ /* 0x100fe200078e0a05 */
[----:B------:R-:W-:Y:S01]  /*2ae0*/  ISETP.GE.AND P4, PT, R51, RZ, PT ;  /* 0x000000ff3300720c */ /* 0x000fe20003f86270 */
[C---:B------:R-:W-:Y:S01]  /*2af0*/  IMAD R46, R5.reuse, R46, R64 ;  /* 0x0000002e052e7224 */ /* 0x040fe200078e0240 */
[----:B------:R-:W-:Y:S01]  /*2b00*/  LOP3.LUT R51, R6, 0x28, RZ, 0xfc, !PT ;  /* 0x0000002806337812 */ /* 0x000fe200078efcff */
[----:B------:R-:W-:Y:S01]  /*2b10*/  IMAD.MOV.U32 R62, RZ, RZ, R50 ;  /* 0x000000ffff3e7224 */ /* 0x000fe200078e0032 */
[----:B------:R-:W-:Y:S01]  /*2b20*/  IABS R50, R49 ;  /* 0x0000003100327213 */ /* 0x000fe20000000000 */
[----:B------:R-:W-:Y:S02]  /*2b30*/  @!P1 IMAD.IADD R44, R44, 0x1, -R5 ;  /* 0x000000012c2c9824 */ /* 0x000fe400078e0a05 */
[----:B------:R-:W-:Y:S02]  /*2b40*/  IMAD.MOV R47, RZ, RZ, -R47 ;  /* 0x000000ffff2f7224 */ /* 0x000fe400078e0a2f */
[----:B------:R-:W-:Y:S01]  /*2b50*/  @!P2 IMAD.MOV R62, RZ, RZ, -R62 ;  /* 0x000000ffff3ea224 */ /* 0x000fe200078e0a3e */
[C---:B------:R-:W-:Y:S01]  /*2b60*/  ISETP.GT.U32.AND P2, PT, R5.reuse, R46, PT ;  /* 0x0000002e0500720c */ /* 0x040fe20003f44070 */
[C---:B------:R-:W-:Y:S01]  /*2b70*/  IMAD R48, R5.reuse, R47, R48 ;  /* 0x0000002f05307224 */ /* 0x040fe200078e0230 */
[----:B------:R-:W-:Y:S01]  /*2b80*/  ISETP.GT.U32.AND P1, PT, R5, R44, PT ;  /* 0x0000002c0500720c */ /* 0x000fe20003f24070 */
[----:B------:R-:W-:-:S02]  /*2b90*/  @!P3 IMAD.IADD R54, R54, 0x1, -R5 ;  /* 0x000000013636b824 */ /* 0x000fc400078e0a05 */
[----:B------:R-:W-:Y:S01]  /*2ba0*/  IMAD.HI.U32 R47, R7, R50, RZ ;  /* 0x00000032072f7227 */ /* 0x000fe200078e00ff */
[----:B------:R-:W-:-:S03]  /*2bb0*/  ISETP.GT.U32.AND P3, PT, R5, R48, PT ;  /* 0x000000300500720c */ /* 0x000fc60003f64070 */
[----:B------:R-:W-:Y:S02]  /*2bc0*/  IMAD.MOV.U32 R66, RZ, RZ, R54 ;  /* 0x000000ffff427224 */ /* 0x000fe400078e0036 */
[----:B------:R-:W-:Y:S01]  /*2bd0*/  IMAD.MOV.U32 R64, RZ, RZ, R52 ;  /* 0x000000ffff407224 */ /* 0x000fe200078e0034 */
[----:B------:R-:W-:Y:S01]  /*2be0*/  IABS R52, R51 ;  /* 0x0000003300347213 */ /* 0x000fe20000000000 */
[----:B------:R-:W-:Y:S01]  /*2bf0*/  @!P6 IMAD.MOV R66, RZ, RZ, -R66 ;  /* 0x000000ffff42e224 */ /* 0x000fe200078e0a42 */
[----:B------:R-:W-:Y:S01]  /*2c00*/  ISETP.GE.AND P6, PT, R49, RZ, PT ;  /* 0x000000ff3100720c */ /* 0x000fe20003fc6270 */
[----:B------:R-:W-:Y:S02]  /*2c10*/  @!P2 IMAD.IADD R46, R46, 0x1, -R5 ;  /* 0x000000012e2ea824 */ /* 0x000fe400078e0a05 */
[----:B------:R-:W-:Y:S02]  /*2c20*/  IMAD.MOV R49, RZ, RZ, -R47 ;  /* 0x000000ffff317224 */ /* 0x000fe400078e0a2f */
[--C-:B------:R-:W-:Y:S01]  /*2c30*/  @!P1 IMAD.IADD R44, R44, 0x1, -R5.reuse ;  /* 0x000000012c2c9824 */ /* 0x100fe200078e0a05 */
[C---:B------:R-:W-:Y:S01]  /*2c40*/  ISETP.GT.U32.AND P2, PT, R5.reuse, R46, PT ;  /* 0x0000002e0500720c */ /* 0x040fe20003f44070 */
[----:B------:R-:W-:Y:S01]  /*2c50*/  IMAD R50, R5, R49, R50 ;  /* 0x0000003105327224 */ /* 0x000fe200078e0232 */
[----:B------:R-:W-:Y:S01]  /*2c60*/  LOP3.LUT R49, R6, 0x24, RZ, 0xfc, !PT ;  /* 0x0000002406317812 */ /* 0x000fe200078efcff */
[----:B------:R-:W-:Y:S01]  /*2c70*/  IMAD.MOV.U32 R70, RZ, RZ, R44 ;  /* 0x000000ffff467224 */ /* 0x000fe200078e002c */
[----:B------:R-:W-:Y:S01]  /*2c80*/  ISETP.GE.AND P1, PT, R51, RZ, PT ;  /* 0x000000ff3300720c */ /* 0x000fe20003f26270 */
[----:B------:R-:W-:Y:S01]  /*2c90*/  @!P3 IMAD.IADD R48, R48, 0x1, -R5 ;  /* 0x000000013030b824 */ /* 0x000fe200078e0a05 */
[----:B------:R-:W-:Y:S01]  /*2ca0*/  LOP3.LUT R51, R6, 0x14, RZ, 0xfc, !PT ;  /* 0x0000001406337812 */ /* 0x000fe200078efcff */
[----:B------:R-:W-:Y:S01]  /*2cb0*/  @!P0 IMAD.MOV R70, RZ, RZ, -R70 ;  /* 0x000000ffff468224 */ /* 0x000fe200078e0a46 */
[----:B------:R-:W-:Y:S01]  /*2cc0*/  ISETP.GT.U32.AND P0, PT, R5, R50, PT ;  /* 0x000000320500720c */ /* 0x000fe20003f04070 */
[----:B------:R-:W-:Y:S01]  /*2cd0*/  IMAD.HI.U32 R47, R7, R52, RZ ;  /* 0x00000034072f7227 */ /* 0x000fe200078e00ff */
[----:B------:R-:W-:-:S02]  /*2ce0*/  ISETP.GT.U32.AND P3, PT, R5, R48, PT ;  /* 0x000000300500720c */ /* 0x000fc40003f64070 */
[----:B------:R-:W-:Y:S01]  /*2cf0*/  IABS R88, R51 ;  /* 0x0000003300587213 */ /* 0x000fe20000000000 */
[----:B------:R-:W-:Y:S02]  /*2d00*/  IMAD.MOV R47, RZ, RZ, -R47 ;  /* 0x000000ffff2f7224 */ /* 0x000fe400078e0a2f */
[--C-:B------:R-:W-:Y:S01]  /*2d10*/  @!P2 IMAD.IADD R46, R46, 0x1, -R5.reuse ;  /* 0x000000012e2ea824 */ /* 0x100fe200078e0a05 */
[----:B------:R-:W-:Y:S01]  /*2d20*/  ISETP.GE.AND P2, PT, R49, RZ, PT ;  /* 0x000000ff3100720c */ /* 0x000fe20003f46270 */
[----:B------:R-:W-:Y:S01]  /*2d30*/  @!P5 IMAD.MOV R64, RZ, RZ, -R64 ;  /* 0x000000ffff40d224 */ /* 0x000fe200078e0a40 */
[----:B------:R-:W-:Y:S01]  /*2d40*/  ISETP.GE.AND P5, PT, R53, RZ, PT ;  /* 0x000000ff3500720c */ /* 0x000fe20003fa6270 */
[C---:B------:R-:W-:Y:S01]  /*2d50*/  IMAD R44, R5.reuse, R47, R52 ;  /* 0x0000002f052c7224 */ /* 0x040fe200078e0234 */
[----:B------:R-:W-:Y:S01]  /*2d60*/  IABS R49, R49 ;  /* 0x0000003100317213 */ /* 0x000fe20000000000 */
[----:B------:R-:W-:Y:S01]  /*2d70*/  IMAD.MOV.U32 R72, RZ, RZ, R46 ;  /* 0x000000ffff487224 */ /* 0x000fe200078e002e */
[----:B------:R-:W-:Y:S01]  /*2d80*/  LOP3.LUT R46, R6, 0x20, RZ, 0xfc, !PT ;  /* 0x00000020062e7812 */ /* 0x000fe200078efcff */
[--C-:B------:R-:W-:Y:S01]  /*2d90*/  @!P0 IMAD.IADD R50, R50, 0x1, -R5.reuse ;  /* 0x0000000132328824 */ /* 0x100fe200078e0a05 */
[----:B------:R-:W-:Y:S01]  /*2da0*/  LOP3.LUT R47, R6, 0x18, RZ, 0xfc, !PT ;  /* 0x00000018062f7812 */ /* 0x000fe200078efcff */
[----:B------:R-:W-:Y:S01]  /*2db0*/  @!P3 IMAD.IADD R48, R48, 0x1, -R5 ;  /* 0x000000013030b824 */ /* 0x000fe200078e0a05 */
[C---:B------:R-:W-:Y:S01]  /*2dc0*/  ISETP.GT.U32.AND P3, PT, R5.reuse, R44, PT ;  /* 0x0000002c0500720c */ /* 0x040fe20003f64070 */
[----:B------:R-:W-:Y:S01]  /*2dd0*/  IMAD.MOV.U32 R52, RZ, RZ, R49 ;  /* 0x000000ffff347224 */ /* 0x000fe200078e0031 */
[----:B------:R-:W-:Y:S01]  /*2de0*/  IABS R49, R46 ;  /* 0x0000002e00317213 */ /* 0x000fe20000000000 */
[----:B------:R-:W-:Y:S01]  /*2df0*/  @!P4 IMAD.MOV R72, RZ, RZ, -R72 ;  /* 0x000000ffff48c224 */ /* 0x000fe200078e0a48 */
[----:B------:R-:W-:Y:S01]  /*2e00*/  ISETP.GT.U32.AND P0, PT, R5, R50, PT ;  /* 0x000000320500720c */ /* 0x000fe20003f04070 */
[----:B------:R-:W-:Y:S01]  /*2e10*/  IMAD.MOV.U32 R74, RZ, RZ, R48 ;  /* 0x000000ffff4a7224 */ /* 0x000fe200078e0030 */
[----:B------:R-:W-:Y:S01]  /*2e20*/  ISETP.GE.AND P4, PT, R46, RZ, PT ;  /* 0x000000ff2e00720c */ /* 0x000fe20003f86270 */
[----:B------:R-:W-:Y:S01]  /*2e30*/  IMAD.HI.U32 R46, R7, R52, RZ ;  /* 0x00000034072e7227 */ /* 0x000fe200078e00ff */
[----:B------:R-:W-:-:S02]  /*2e40*/  IABS R84, R47 ;  /* 0x0000002f00547213 */ /* 0x000fc40000000000 */
[----:B------:R-:W-:Y:S01]  /*2e50*/  LEA.HI R53, R184, R3, RZ, 0x1b ;  /* 0x00000003b8357211 */ /* 0x000fe200078fd8ff */
[----:B------:R-:W-:Y:S02]  /*2e60*/  IMAD.MOV.U32 R48, RZ, RZ, R49 ;  /* 0x000000ffff307224 */ /* 0x000fe400078e0031 */
[----:B------:R-:W-:Y:S02]  /*2e70*/  IMAD.MOV R46, RZ, RZ, -R46 ;  /* 0x000000ffff2e7224 */ /* 0x000fe400078e0a2e */
[----:B------:R-:W-:Y:S01]  /*2e80*/  @!P5 IMAD.MOV R74, RZ, RZ, -R74 ;  /* 0x000000ffff4ad224 */ /* 0x000fe200078e0a4a */
[----:B------:R-:W-:Y:S01]  /*2e90*/  ISETP.GE.AND P5, PT, R47, RZ, PT ;  /* 0x000000ff2f00720c */ /* 0x000fe20003fa6270 */
[----:B------:R-:W-:-:S04]  /*2ea0*/  IMAD.HI.U32 R47, R7, R48, RZ ;  /* 0x00000030072f7227 */ /* 0x000fc800078e00ff */
[C---:B------:R-:W-:Y:S01]  /*2eb0*/  IMAD R46, R5.reuse, R46, R52 ;  /* 0x0000002e052e7224 */ /* 0x040fe200078e0234 */
[----:B------:R-:W-:Y:S01]  /*2ec0*/  LOP3.LUT R52, R6, 0x10, RZ, 0xfc, !PT ;  /* 0x0000001006347812 */ /* 0x000fe200078efcff */
[----:B------:R-:W-:Y:S02]  /*2ed0*/  @!P3 IMAD.IADD R44, R44, 0x1, -R5 ;  /* 0x000000012c2cb824 */ /* 0x000fe400078e0a05 */
[----:B------:R-:W-:Y:S01]  /*2ee0*/  IMAD.MOV R49, RZ, RZ, -R47 ;  /* 0x000000ffff317224 */ /* 0x000fe200078e0a2f */
[----:B------:R-:W-:Y:S01]  /*2ef0*/  IABS R90, R52 ;  /* 0x00000034005a7213 */ /* 0x000fe20000000000 */
[----:B------:R-:W-:Y:S01]  /*2f00*/  @!P0 IMAD.IADD R50, R50, 0x1, -R5 ;  /* 0x0000000132328824 */ /* 0x000fe200078e0a05 */
[C---:B------:R-:W-:Y:S01]  /*2f10*/  ISETP.GT.U32.AND P0, PT, R5.reuse, R46, PT ;  /* 0x0000002e0500720c */ /* 0x040fe20003f04070 */
[C---:B------:R-:W-:Y:S01]  /*2f20*/  IMAD R48, R5.reuse, R49, R48 ;  /* 0x0000003105307224 */ /* 0x040fe200078e0230 */
[----:B------:R-:W-:Y:S01]  /*2f30*/  ISETP.GT.U32.AND P3, PT, R5, R44, PT ;  /* 0x0000002c0500720c */ /* 0x000fe20003f64070 */
[----:B------:R-:W-:Y:S01]  /*2f40*/  IMAD.MOV.U32 R76, RZ, RZ, R50 ;  /* 0x000000ffff4c7224 */ /* 0x000fe200078e0032 */
[C---:B------:R-:W-:Y:S01]  /*2f50*/  LOP3.LUT R49, R6.reuse, 0xc, RZ, 0xfc, !PT ;  /* 0x0000000c06317812 */ /* 0x040fe200078efcff */
[----:B------:R-:W-:Y:S01]  /*2f60*/  IMAD.HI.U32 R47, R7, R84, RZ ;  /* 0x00000054072f7227 */ /* 0x000fe200078e00ff */
[----:B------:R-:W-:-:S02]  /*2f70*/  LOP3.LUT R50, R6, 0x8, RZ, 0xfc, !PT ;  /* 0x0000000806327812 */ /* 0x000fc400078efcff */
[----:B------:R-:W-:Y:S01]  /*2f80*/  IABS R92, R49 ;  /* 0x00000031005c7213 */ /* 0x000fe20000000000 */
[----:B------:R-:W-:Y:S01]  /*2f90*/  @!P6 IMAD.MOV R76, RZ, RZ, -R76 ;  /* 0x000000ffff4ce224 */ /* 0x000fe200078e0a4c */
[----:B------:R-:W-:Y:S01]  /*2fa0*/  ISETP.GT.U32.AND P6, PT, R5, R48, PT ;  /* 0x000000300500720c */ /* 0x000fe20003fc4070 */
[----:B------:R-:W-:Y:S01]  /*2fb0*/  IMAD.MOV R47, RZ, RZ, -R47 ;  /* 0x000000ffff2f7224 */ /* 0x000fe200078e0a2f */
[----:B------:R-:W-:Y:S01]  /*2fc0*/  IABS R94, R50 ;  /* 0x00000032005e7213 */ /* 0x000fe20000000000 */
[--C-:B------:R-:W-:Y:S02]  /*2fd0*/  @!P0 IMAD.IADD R46, R46, 0x1, -R5.reuse ;  /* 0x000000012e2e8824 */ /* 0x100fe400078e0a05 */
[----:B------:R-:W-:Y:S01]  /*2fe0*/  @!P3 IMAD.IADD R44, R44, 0x1, -R5 ;  /* 0x000000012c2cb824 */ /* 0x000fe200078e0a05 */
[----:B------:R-:W-:Y:S01]  /*2ff0*/  ISETP.GE.AND P3, PT, R51, RZ, PT ;  /* 0x000000ff3300720c */ /* 0x000fe20003f66270 */
[C---:B------:R-:W-:Y:S01]  /*3000*/  IMAD R84, R5.reuse, R47, R84 ;  /* 0x0000002f05547224 */ /* 0x040fe200078e0254 */
[----:B------:R-:W-:Y:S01]  /*3010*/  ISETP.GT.U32.AND P0, PT, R5, R46, PT ;  /* 0x0000002e0500720c */ /* 0x000fe20003f04070 */
[----:B------:R-:W-:-:S02]  /*3020*/  IMAD.MOV.U32 R78, RZ, RZ, R44 ;  /* 0x000000ffff4e7224 */ /* 0x000fc400078e002c */
[----:B------:R-:W-:-:S04]  /*3030*/  IMAD.HI.U32 R44, R7, R88, RZ ;  /* 0x00000058072c7227 */ /* 0x000fc800078e00ff */
[----:B------:R-:W-:Y:S02]  /*3040*/  @!P6 IMAD.IADD R48, R48, 0x1, -R5 ;  /* 0x000000013030e824 */ /* 0x000fe400078e0a05 */
[----:B------:R-:W-:Y:S02]  /*3050*/  IMAD.MOV R44, RZ, RZ, -R44 ;  /* 0x000000ffff2c7224 */ /* 0x000fe400078e0a2c */
[----:B------:R-:W-:Y:S01]  /*3060*/  IMAD.HI.U32 R47, R7, R90, RZ ;  /* 0x0000005a072f7227 */ /* 0x000fe200078e00ff */
[----:B------:R-:W-:-:S03]  /*3070*/  ISETP.GT.U32.AND P6, PT, R5, R48, PT ;  /* 0x000000300500720c */ /* 0x000fc60003fc4070 */
[C---:B------:R-:W-:Y:S02]  /*3080*/  IMAD R88, R5.reuse, R44, R88 ;  /* 0x0000002c05587224 */ /* 0x040fe400078e0258 */
[----:B------:R-:W-:Y:S02]  /*3090*/  IMAD.MOV R47, RZ, RZ, -R47 ;  /* 0x000000ffff2f7224 */ /* 0x000fe400078e0a2f */
[----:B------:R-:W-:Y:S01]  /*30a0*/  @!P0 IMAD.IADD R46, R46, 0x1, -R5 ;  /* 0x000000012e2e8824 */ /* 0x000fe200078e0a05 */
[C---:B------:R-:W-:Y:S01]  /*30b0*/  ISETP.GT.U32.AND P0, PT, R5.reuse, R88, PT ;  /* 0x000000580500720c */ /* 0x040fe20003f04070 */
[----:B------:R-:W-:Y:S02]  /*30c0*/  IMAD R90, R5, R47, R90 ;  /* 0x0000002f055a7224 */ /* 0x000fe400078e025a */
[----:B------:R-:W-:-:S04]  /*30d0*/  IMAD.HI.U32 R44, R7, R92, RZ ;  /* 0x0000005c072c7227 */ /* 0x000fc800078e00ff */
[--C-:B------:R-:W-:Y:S01]  /*30e0*/  @!P6 IMAD.IADD R48, R48, 0x1, -R5.reuse ;  /* 0x000000013030e824 */ /* 0x100fe200078e0a05 */
[C---:B------:R-:W-:Y:S01]  /*30f0*/  ISETP.GT.U32.AND P6, PT, R5.reuse, R90, PT ;  /* 0x0000005a0500720c */ /* 0x040fe20003fc4070 */
[----:B------:R-:W-:Y:S01]  /*3100*/  @!P1 IMAD.MOV R78, RZ, RZ, -R78 ;  /* 0x000000ffff4e9224 */ /* 0x000fe200078e0a4e */
[----:B------:R-:W-:Y:S01]  /*3110*/  ISETP.GT.U32.AND P1, PT, R5, R84, PT ;  /* 0x000000540500720c */ /* 0x000fe20003f24070 */
[----:B------:R-:W-:Y:S02]  /*3120*/  IMAD.MOV R44, RZ, RZ, -R44 ;  /* 0x000000ffff2c7224 */ /* 0x000fe400078e0a2c */
[----:B------:R-:W-:Y:S02]  /*3130*/  @!P0 IMAD.IADD R88, R88, 0x1, -R5 ;  /* 0x0000000158588824 */ /* 0x000fe400078e0a05 */
[----:B------:R-:W-:Y:S02]  /*3140*/  IMAD.MOV.U32 R80, RZ, RZ, R46 ;  /* 0x000000ffff507224 */ /* 0x000fe400078e002e */
[----:B------:R-:W-:Y:S01]  /*3150*/  IMAD.HI.U32 R46, R7, R94, RZ ;  /* 0x0000005e072e7227 */ /* 0x000fe200078e00ff */
[----:B------:R-:W-:-:S03]  /*3160*/  ISETP.GT.U32.AND P0, PT, R5, R88, PT ;  /* 0x000000580500720c */ /* 0x000fc60003f04070 */
[--C-:B------:R-:W-:Y:S02]  /*3170*/  @!P6 IMAD.IADD R90, R90, 0x1, -R5.reuse ;  /* 0x000000015a5ae824 */ /* 0x100fe400078e0a05 */
[C---:B------:R-:W-:Y:S02]  /*3180*/  IMAD R92, R5.reuse, R44, R92 ;  /* 0x0000002c055c7224 */ /* 0x040fe400078e025c */
[----:B------:R-:W-:Y:S01]  /*3190*/  IMAD.MOV R46, RZ, RZ, -R46 ;  /* 0x000000ffff2e7224 */ /* 0x000fe200078e0a2e */
[C---:B------:R-:W-:Y:S01]  /*31a0*/  ISETP.GT.U32.AND P6, PT, R5.reuse, R90, PT ;  /* 0x0000005a0500720c */ /* 0x040fe20003fc4070 */
[--C-:B------:R-:W-:Y:S02]  /*31b0*/  @!P1 IMAD.IADD R84, R84, 0x1, -R5.reuse ;  /* 0x0000000154549824 */ /* 0x100fe400078e0a05 */
[C---:B------:R-:W-:Y:S02]  /*31c0*/  IMAD R94, R5.reuse, R46, R94 ;  /* 0x0000002e055e7224 */ /* 0x040fe400078e025e */
[----:B------:R-:W-:Y:S01]  /*31d0*/  @!P0 IMAD.IADD R88, R88, 0x1, -R5 ;  /* 0x0000000158588824 */ /* 0x000fe200078e0a05 */
[----:B------:R-:W-:Y:S01]  /*31e0*/  ISETP.GT.U32.AND P0, PT, R5, R92, PT ;  /* 0x0000005c0500720c */ /* 0x000fe20003f04070 */
[----:B------:R-:W-:Y:S01]  /*31f0*/  VIADD R55, R53, 0xfc ;  /* 0x000000fc35377836 */ /* 0x000fe20000000000 */
[----:B------:R-:W-:Y:S01]  /*3200*/  ISETP.GT.U32.AND P1, PT, R5, R84, PT ;  /* 0x000000540500720c */ /* 0x000fe20003f24070 */
[----:B------:R-:W-:-:S02]  /*3210*/  IMAD.MOV.U32 R82, RZ, RZ, R48 ;  /* 0x000000ffff527224 */ /* 0x000fc400078e0030 */
[----:B------:R-:W-:Y:S01]  /*3220*/  IMAD.HI.U32 R47, R7, R96, RZ ;  /* 0x00000060072f7227 */ /* 0x000fe200078e00ff */
[----:B------:R-:W-:-:S03]  /*3230*/  IABS R48, R55 ;  /* 0x0000003700307213 */ /* 0x000fc60000000000 */
[--C-:B------:R-:W-:Y:S01]  /*3240*/  @!P6 IMAD.IADD R90, R90, 0x1, -R5.reuse ;  /* 0x000000015a5ae824 */ /* 0x100fe200078e0a05 */
[----:B------:R-:W-:Y:S01]  /*3250*/  ISETP.GT.U32.AND P6, PT, R5, R94, PT ;  /* 0x0000005e0500720c */ /* 0x000fe20003fc4070 */
[----:B------:R-:W-:Y:S02]  /*3260*/  VIADD R57, R53, 0xdc ;  /* 0x000000dc35397836 */ /* 0x000fe40000000000 */
[--C-:B------:R-:W-:Y:S02]  /*3270*/  @!P0 IMAD.IADD R92, R92, 0x1, -R5.reuse ;  /* 0x000000015c5c8824 */ /* 0x100fe400078e0a05 */
[----:B------:R-:W-:Y:S01]  /*3280*/  @!P4 IMAD.MOV R82, RZ, RZ, -R82 ;  /* 0x000000ffff52c224 */ /* 0x000fe200078e0a52 */
[----:B------:R-:W-:Y:S01]  /*3290*/  ISETP.GE.AND P4, PT, R49, RZ, PT ;  /* 0x000000ff3100720c */ /* 0x000fe20003f86270 */
[----:B------:R-:W-:Y:S01]  /*32a0*/  @!P1 IMAD.IADD R84, R84, 0x1, -R5 ;  /* 0x0000000154549824 */ /* 0x000fe200078e0a05 */
[----:B------:R-:W-:Y:S01]  /*32b0*/  ISETP.GT.U32.AND P0, PT, R5, R92, PT ;  /* 0x0000005c0500720c */ /* 0x000fe20003f04070 */
[----:B------:R-:W-:Y:S01]  /*32c0*/  IMAD.MOV R49, RZ, RZ, -R47 ;  /* 0x000000ffff317224 */ /* 0x000fe200078e0a2f */
[----:B------:R-:W-:Y:S01]  /*32d0*/  ISETP.GE.AND P1, PT, R50, RZ, PT ;  /* 0x000000ff3200720c */ /* 0x000fe20003f26270 */
[----:B------:R-:W-:Y:S01]  /*32e0*/  VIADD R59, R53, 0xbc ;  /* 0x000000bc353b7836 */ /* 0x000fe20000000000 */
[----:B------:R-:W-:Y:S01]  /*32f0*/  IABS R50, R57 ;  /* 0x0000003900327213 */ /* 0x000fe20000000000 */
[----:B------:R-:W-:-:S02]  /*3300*/  @!P6 IMAD.IADD R94, R94, 0x1, -R5 ;  /* 0x000000015e5ee824 */ /* 0x000fc400078e0a05 */
[----:B------:R-:W-:-:S03]  /*3310*/  IMAD.HI.U32 R44, R7, R48, RZ ;  /* 0x00000030072c7227 */ /* 0x000fc600078e00ff */
[C---:B------:R-:W-:Y:S01]  /*3320*/  ISETP.GT.U32.AND P6, PT, R5.reuse, R94, PT ;  /* 0x0000005e0500720c */ /* 0x040fe20003fc4070 */
[----:B------:R-:W-:Y:S02]  /*3330*/  IMAD R96, R5, R49, R96 ;  /* 0x0000003105607224 */ /* 0x000fe400078e0260 */
[----:B------:R-:W-:Y:S01]  /*3340*/  @!P2 IMAD.MOV R80, RZ, RZ, -R80 ;  /* 0x000000ffff50a224 */ /* 0x000fe200078e0a50 */
[----:B------:R-:W-:Y:S01]  /*3350*/  ISETP.GE.AND P2, PT, R52, RZ, PT ;  /* 0x000000ff3400720c */ /* 0x000fe20003f46270 */
[----:B------:R-:W-:Y:S01]  /*3360*/  IMAD.MOV R44, RZ, RZ, -R44 ;  /* 0x000000ffff2c7224 */ /* 0x000fe200078e0a2c */
[----:B------:R-:W-:Y:S01]  /*3370*/  IABS R52, R59 ;  /* 0x0000003b00347213 */ /* 0x000fe20000000000 */
[----:B------:R-:W-:-:S04]  /*3380*/  IMAD.HI.U32 R46, R7, R50, RZ ;  /* 0x00000032072e7227 */ /* 0x000fc800078e00ff */
[----:B------:R-:W-:Y:S01]  /*3390*/  @!P0 IMAD.IADD R92, R92, 0x1, -R5 ;  /* 0x000000015c5c8824 */ /* 0x000fe200078e0a05 */
[C---:B------:R-:W-:Y:S01]  /*33a0*/  ISETP.GT.U32.AND P0, PT, R5.reuse, R96, PT ;  /* 0x000000600500720c */ /* 0x040fe20003f04070 */
[----:B------:R-:W-:Y:S02]  /*33b0*/  IMAD R44, R5, R44, R48 ;  /* 0x0000002c052c7224 */ /* 0x000fe400078e0230 */
[----:B------:R-:W-:Y:S02]  /*33c0*/  IMAD.MOV R46, RZ, RZ, -R46 ;  /* 0x000000ffff2e7224 */ /* 0x000fe400078e0a2e */
[----:B------:R-:W-:Y:S02]  /*33d0*/  VIADD R61, R53, 0x9c ;  /* 0x0000009c353d7836 */ /* 0x000fe40000000000 */
[----:B------:R-:W-:-:S04]  /*33e0*/  IMAD.HI.U32 R47, R7, R52, RZ ;  /* 0x00000034072f7227 */ /* 0x000fc800078e00ff */
[----:B------:R-:W-:Y:S01]  /*33f0*/  @!P6 IMAD.IADD R94, R94, 0x1, -R5 ;  /* 0x000000015e5ee824 */ /* 0x000fe200078e0a05 */
[C---:B------:R-:W-:Y:S01]  /*3400*/  ISETP.GT.U32.AND P6, PT, R5.reuse, R44, PT ;  /* 0x0000002c0500720c */ /* 0x040fe20003fc4070 */
[----:B------:R-:W-:Y:S01]  /*3410*/  IMAD R46, R5, R46, R50 ;  /* 0x0000002e052e7224 */ /* 0x000fe200078e0232 */
[----:B------:R-:W-:Y:S01]  /*3420*/  IABS R50, R61 ;  /* 0x0000003d00327213 */ /* 0x000fe20000000000 */
[----:B------:R-:W-:Y:S02]  /*3430*/  IMAD.MOV R47, RZ, RZ, -R47 ;  /* 0x000000ffff2f7224 */ /* 0x000fe400078e0a2f */
[----:B------:R-:W-:Y:S02]  /*3440*/  VIADD R63, R53, 0x7c ;  /* 0x0000007c353f7836 */ /* 0x000fe40000000000 */
[----:B------:R-:W-:Y:S02]  /*3450*/  IMAD R48, R5, R47, R52 ;  /* 0x0000002f05307224 */ /* 0x000fe400078e0234 */
[----:B------:R-:W-:Y:S01]  /*3460*/  IMAD.HI.U32 R47, R7, R50, RZ ;  /* 0x00000032072f7227 */ /* 0x000fe200078e00ff */
[----:B------:R-:W-:-:S03]  /*3470*/  IABS R52, R63 ;  /* 0x0000003f00347213 */ /* 0x000fc60000000000 */
[----:B------:R-:W-:Y:S01]  /*3480*/  @!P0 IMAD.IADD R96, R96, 0x1, -R5 ;  /* 0x0000000160608824 */ /* 0x000fe200078e0a05 */
[C---:B------:R-:W-:Y:S01]  /*3490*/  ISETP.GT.U32.AND P0, PT, R5.reuse, R46, PT ;  /* 0x0000002e0500720c */ /* 0x040fe20003f04070 */
[----:B------:R-:W-:Y:S02]  /*34a0*/  IMAD.MOV R47, RZ, RZ, -R47 ;  /* 0x000000ffff2f7224 */ /* 0x000fe400078e0a2f */
[----:B------:R-:W-:Y:S01]  /*34b0*/  @!P6 IMAD.IADD R44, R44, 0x1, -R5 ;  /* 0x000000012c2ce824 */ /* 0x000fe200078e0a05 */
[C---:B------:R-:W-:Y:S01]  /*34c0*/  ISETP.GT.U32.AND P6, PT, R5.reuse, R48, PT ;  /* 0x000000300500720c */ /* 0x040fe20003fc4070 */
[----:B------:R-:W-:Y:S02]  /*34d0*/  IMAD R50, R5, R47, R50 ;  /* 0x0000002f05327224 */ /* 0x000fe400078e0232 */
[----:B------:R-:W-:-:S04]  /*34e0*/  IMAD.HI.U32 R47, R7, R52, RZ ;  /* 0x00000034072f7227 */ /* 0x000fc800078e00ff */
[----:B------:R-:W-:Y:S02]  /*34f0*/  IMAD.MOV R47, RZ, RZ, -R47 ;  /* 0x000000ffff2f7224 */ /* 0x000fe400078e0a2f */
[--C-:B------:R-:W-:Y:S01]  /*3500*/  @!P0 IMAD.IADD R46, R46, 0x1, -R5.reuse ;  /* 0x000000012e2e8824 */ /* 0x100fe200078e0a05 */
[C---:B------:R-:W-:Y:S01]  /*3510*/  ISETP.GT.U32.AND P0, PT, R5.reuse, R50, PT ;  /* 0x000000320500720c */ /* 0x040fe20003f04070 */
[----:B------:R-:W-:Y:S02]  /*3520*/  IMAD R52, R5, R47, R52 ;  /* 0x0000002f05347224 */ /* 0x000fe400078e0234 */
[----:B------:R-:W-:Y:S02]  /*3530*/  VIADD R65, R53, 0x5c ;  /* 0x0000005c35417836 */ /* 0x000fe40000000000 */
[----:B------:R-:W-:Y:S01]  /*3540*/  @!P6 IMAD.IADD R48, R48, 0x1, -R5 ;  /* 0x000000013030e824 */ /* 0x000fe200078e0a05 */
[----:B------:R-:W-:Y:S01]  /*3550*/  ISETP.GT.U32.AND P6, PT, R5, R52, PT ;  /* 0x000000340500720c */ /* 0x000fe20003fc4070 */
[C---:B------:R-:W-:Y:S01]  /*3560*/  VIADD R67, R53.reuse, 0x3c ;  /* 0x0000003c35437836 */ /* 0x040fe20000000000 */
[----:B------:R-:W-:Y:S01]  /*3570*/  IABS R54, R65 ;  /* 0x0000004100367213 */ /* 0x000fe20000000000 */
[----:B------:R-:W-:-:S02]  /*3580*/  VIADD R53, R53, 0x1c ;  /* 0x0000001c35357836 */ /* 0x000fc40000000000 */
[----:B------:R-:W-:Y:S01]  /*3590*/  IMAD.MOV.U32 R86, RZ, RZ, R84 ;  /* 0x000000ffff567224 */ /* 0x000fe200078e0054 */
[----:B------:R-:W-:Y:S01]  /*35a0*/  IABS R68, R67 ;  /* 0x0000004300447213 */ /* 0x000fe20000000000 */
[----:B------:R-:W-:Y:S01]  /*35b0*/  @!P0 IMAD.IADD R50, R50, 0x1, -R5 ;  /* 0x0000000132328824 */ /* 0x000fe200078e0a05 */
[----:B------:R-:W-:Y:S01]  /*35c0*/  ISETP.GT.U32.AND P0, PT, R5, R96, PT ;  /* 0x000000600500720c */ /* 0x000fe20003f04070 */
[----:B------:R-:W-:Y:S01]  /*35d0*/  IMAD.HI.U32 R49, R7, R54, RZ ;  /* 0x0000003607317227 */ /* 0x000fe200078e00ff */
[----:B------:R-:W-:-:S03]  /*35e0*/  IABS R98, R53 ;  /* 0x0000003500627213 */ /* 0x000fc60000000000 */
[----:B------:R-:W-:Y:S01]  /*35f0*/  @!P5 IMAD.MOV R86, RZ, RZ, -R86 ;  /* 0x000000ffff56d224 */ /* 0x000fe200078e0a56 */
[C---:B------:R-:W-:Y:S01]  /*3600*/  ISETP.GT.U32.AND P5, PT, R5.reuse, R46, PT ;  /* 0x0000002e0500720c */ /* 0x040fe20003fa4070 */
[----:B------:R-:W-:Y:S02]  /*3610*/  IMAD.MOV R49, RZ, RZ, -R49 ;  /* 0x000000ffff317224 */ /* 0x000fe400078e0a31 */
[----:B------:R-:W-:Y:S02]  /*3620*/  @!P6 IMAD.IADD R52, R52, 0x1, -R5 ;  /* 0x000000013434e824 */ /* 0x000fe400078e0a05 */
[----:B------:R-:W-:Y:S01]  /*3630*/  @!P4 IMAD.MOV R92, RZ, RZ, -R92 ;  /* 0x000000ffff5cc224 */ /* 0x000fe200078e0a5c */
[----:B------:R-:W-:Y:S01]  /*3640*/  ISETP.GT.U32.AND P4, PT, R5, R50, PT ;  /* 0x000000320500720c */ /* 0x000fe20003f84070 */
[----:B------:R-:W-:Y:S01]  /*3650*/  IMAD.HI.U32 R51, R7, R68, RZ ;  /* 0x0000004407337227 */ /* 0x000fe200078e00ff */
[----:B------:R-:W-:-:S03]  /*3660*/  ISETP.GT.U32.AND P6, PT, R5, R52, PT ;  /* 0x000000340500720c */ /* 0x000fc60003fc4070 */
[----:B------:R-:W-:-:S04]  /*3670*/  IMAD.HI.U32 R47, R7, R98, RZ ;  /* 0x00000062072f7227 */ /* 0x000fc800078e00ff */
[----:B------:R-:W-:Y:S01]  /*3680*/  @!P3 IMAD.MOV R88, RZ, RZ, -R88 ;  /* 0x000000ffff58b224 */ /* 0x000fe200078e0a58 */
[C---:B------:R-:W-:Y:S01]  /*3690*/  ISETP.GT.U32.AND P3, PT, R5.reuse, R44, PT ;  /* 0x0000002c0500720c */ /* 0x040fe20003f64070 */
[----:B------:R-:W-:Y:S02]  /*36a0*/  IMAD R54, R5, R49, R54 ;  /* 0x0000003105367224 */ /* 0x000fe400078e0236 */
[----:B------:R-:W-:Y:S02]  /*36b0*/  IMAD.MOV R51, RZ, RZ, -R51 ;  /* 0x000000ffff337224 */ /* 0x000fe400078e0a33 */
[----:B------:R-:W-:-:S04]  /*36c0*/  IMAD.HI.U32 R7, R7, R100, RZ ;  /* 0x0000006407077227 */ /* 0x000fc800078e00ff */
[----:B------:R-:W-:Y:S02]  /*36d0*/  IMAD.MOV R47, RZ, RZ, -R47 ;  /* 0x000000ffff2f7224 */ /* 0x000fe400078e0a2f */
[----:B------:R-:W-:Y:S01]  /*36e0*/  @!P0 IMAD.IADD R96, R96, 0x1, -R5 ;  /* 0x0000000160608824 */ /* 0x000fe200078e0a05 */
[C---:B------:R-:W-:Y:S01]  /*36f0*/  ISETP.GT.U32.AND P0, PT, R5.reuse, R54, PT ;  /* 0x000000360500720c */ /* 0x040fe20003f04070 */
[C---:B------:R-:W-:Y:S02]  /*3700*/  IMAD R68, R5.reuse, R51, R68 ;  /* 0x0000003305447224 */ /* 0x040fe400078e0244 */
[----:B------:R-:W-:Y:S02]  /*3710*/  IMAD.MOV R7, RZ, RZ, -R7 ;  /* 0x000000ffff077224 */ /* 0x000fe400078e0a07 */
[C---:B------:R-:W-:Y:S02]  /*3720*/  IMAD R84, R5.reuse, R47, R98 ;  /* 0x0000002f05547224 */ /* 0x040fe400078e0262 */
[--C-:B------:R-:W-:Y:S01]  /*3730*/  @!P5 IMAD.IADD R46, R46, 0x1, -R5.reuse ;  /* 0x000000012e2ed824 */ /* 0x100fe200078e0a05 */
[C---:B------:R-:W-:Y:S01]  /*3740*/  ISETP.GT.U32.AND P5, PT, R5.reuse, R68, PT ;  /* 0x000000440500720c */ /* 0x040fe20003fa4070 */
[C---:B------:R-:W-:Y:S01]  /*3750*/  IMAD R98, R5.reuse, R7, R100 ;  /* 0x0000000705627224 */ /* 0x040fe200078e0264 */
[----:B------:R-:W-:Y:S01]  /*3760*/  CS2R R100, SRZ ;  /* 0x0000000000647805 */ /* 0x000fe2000001ff00 */
[--C-:B------:R-:W-:Y:S01]  /*3770*/  @!P4 IMAD.IADD R50, R50, 0x1, -R5.reuse ;  /* 0x000000013232c824 */ /* 0x100fe200078e0a05 */
[C---:B------:R-:W-:Y:S01]  /*3780*/  ISETP.GT.U32.AND P4, PT, R5.reuse, R84, PT ;  /* 0x000000540500720c */ /* 0x040fe20003f84070 */
[----:B------:R-:W-:Y:S01]  /*3790*/  @!P2 IMAD.MOV R90, RZ, RZ, -R90 ;  /* 0x000000ffff5aa224 */ /* 0x000fe200078e0a5a */
[----:B------:R-:W-:Y:S01]  /*37a0*/  ISETP.GT.U32.AND P2, PT, R5, R48, PT ;  /* 0x000000300500720c */ /* 0x000fe20003f44070 */
[--C-:B------:R-:W-:Y:S01]  /*37b0*/  @!P3 IMAD.IADD R44, R44, 0x1, -R5.reuse ;  /* 0x000000012c2cb824 */ /* 0x100fe200078e0a05 */
[----:B------:R-:W-:Y:S01]  /*37c0*/  ISETP.GE.AND P3, PT, R69, RZ, PT ;  /* 0x000000ff4500720c */ /* 0x000fe20003f66270 */
[--C-:B------:R-:W-:Y:S01]  /*37d0*/  @!P6 IMAD.IADD R52, R52, 0x1, -R5.reuse ;  /* 0x000000013434e824 */ /* 0x100fe200078e0a05 */
[----:B------:R-:W-:Y:S01]  /*37e0*/  ISETP.GT.U32.AND P6, PT, R5, R98, PT ;  /* 0x000000620500720c */ /* 0x000fe20003fc4070 */
[----:B------:R-:W-:Y:S01]  /*37f0*/  @!P0 IMAD.IADD R54, R54, 0x1, -R5 ;  /* 0x0000000136368824 */ /* 0x000fe200078e0a05 */
[----:B------:R-:W-:Y:S01]  /*3800*/  ISETP.GE.AND P0, PT, R57, RZ, PT ;  /* 0x000000ff3900720c */ /* 0x000fe20003f06270 */
[----:B------:R-:W-:-:S02]  /*3810*/  @!P1 IMAD.MOV R94, RZ, RZ, -R94 ;  /* 0x000000ffff5e9224 */ /* 0x000fc400078e0a5e */
[--C-:B------:R-:W-:Y:S01]  /*3820*/  @!P5 IMAD.IADD R68, R68, 0x1, -R5.reuse ;  /* 0x000000014444d824 */ /* 0x100fe200078e0a05 */
[----:B------:R-:W-:Y:S01]  /*3830*/  ISETP.GT.U32.AND P1, PT, R5, R54, PT ;  /* 0x000000360500720c */ /* 0x000fe20003f24070 */
[--C-:B------:R-:W-:Y:S01]  /*3840*/  @!P4 IMAD.IADD R84, R84, 0x1, -R5.reuse ;  /* 0x000000015454c824 */ /* 0x100fe200078e0a05 */
[----:B------:R-:W-:Y:S01]  /*3850*/  ISETP.GE.AND P4, PT, R61, RZ, PT ;  /* 0x000000ff3d00720c */ /* 0x000fe20003f86270 */
[--C-:B------:R-:W-:Y:S01]  /*3860*/  @!P2 IMAD.IADD R48, R48, 0x1, -R5.reuse ;  /* 0x000000013030a824 */ /* 0x100fe200078e0a05 */
[----:B------:R-:W-:Y:S01]  /*3870*/  ISETP.GE.AND P2, PT, R55, RZ, PT ;  /* 0x000000ff3700720c */ /* 0x000fe20003f46270 */
[----:B------:R-:W-:Y:S01]  /*3880*/  @!P3 IMAD.MOV R96, RZ, RZ, -R96 ;  /* 0x000000ffff60b224 */ /* 0x000fe200078e0a60 */
[----:B------:R-:W-:Y:S01]  /*3890*/  ISETP.GE.AND P3, PT, R59, RZ, PT ;  /* 0x000000ff3b00720c */ /* 0x000fe20003f66270 */
[--C-:B------:R-:W-:Y:S01]  /*38a0*/  @!P6 IMAD.IADD R98, R98, 0x1, -R5.reuse ;  /* 0x000000016262e824 */ /* 0x100fe200078e0a05 */
[C---:B------:R-:W-:Y:S01]  /*38b0*/  ISETP.GT.U32.AND P5, PT, R5.reuse, R68, PT ;  /* 0x000000440500720c */ /* 0x040fe20003fa4070 */
[----:B------:R-:W-:Y:S01]  /*38c0*/  @!P0 IMAD.MOV R46, RZ, RZ, -R46 ;  /* 0x000000ffff2e8224 */ /* 0x000fe200078e0a2e */
[----:B------:R-:W-:Y:S01]  /*38d0*/  ISETP.GT.U32.AND P6, PT, R5, R84, PT ;  /* 0x000000540500720c */ /* 0x000fe20003fc4070 */
[----:B--2---:R-:W-:Y:S01]  /*38e0*/  IMAD R193, R133, R144, RZ ;  /* 0x0000009085c17224 */ /* 0x004fe200078e02ff */
[----:B------:R-:W-:Y:S01]  /*38f0*/  ISETP.GT.U32.AND P0, PT, R5, R98, PT ;  /* 0x000000620500720c */ /* 0x000fe20003f04070 */
[--C-:B------:R-:W-:Y:S01]  /*3900*/  @!P1 IMAD.IADD R54, R54, 0x1, -R5.reuse ;  /* 0x0000000136369824 */ /* 0x100fe200078e0a05 */
[----:B------:R-:W-:Y:S01]  /*3910*/  LOP3.LUT P1, RZ, R184, 0x40, RZ, 0xc0, !PT ;  /* 0x00000040b8ff7812 */ /* 0x000fe2000782c0ff */
[----:B------:R-:W-:Y:S01]  /*3920*/  @!P4 IMAD.MOV R50, RZ, RZ, -R50 ;  /* 0x000000ffff32c224 */ /* 0x000fe200078e0a32 */
[----:B------:R-:W-:Y:S01]  /*3930*/  CS2R R132, SRZ ;  /* 0x0000000000847805 */ /* 0x000fe2000001ff00 */
[----:B------:R-:W-:Y:S01]  /*3940*/  @!P2 IMAD.MOV R44, RZ, RZ, -R44 ;  /* 0x000000ffff2ca224 */ /* 0x000fe200078e0a2c */
[----:B------:R-:W-:Y:S01]  /*3950*/  SEL R7, RZ, 0x90, !P1 ;  /* 0x00000090ff077807 */ /* 0x000fe20004800000 */
[----:B------:R-:W-:Y:S01]  /*3960*/  @!P3 IMAD.MOV R48, RZ, RZ, -R48 ;  /* 0x000000ffff30b224 */ /* 0x000fe200078e0a30 */
[----:B------:R-:W-:Y:S01]  /*3970*/  ISETP.GE.AND P2, PT, R63, RZ, PT ;  /* 0x000000ff3f00720c */ /* 0x000fe20003f46270 */
[--C-:B------:R-:W-:Y:S01]  /*3980*/  @!P5 IMAD.IADD R68, R68, 0x1, -R5.reuse ;  /* 0x000000014444d824 */ /* 0x100fe200078e0a05 */
[----:B------:R-:W-:Y:S01]  /*3990*/  ISETP.GE.AND P5, PT, R65, RZ, PT ;  /* 0x000000ff4100720c */ /* 0x000fe20003fa6270 */
[--C-:B------:R-:W-:Y:S01]  /*39a0*/  @!P6 IMAD.IADD R84, R84, 0x1, -R5.reuse ;  /* 0x000000015454e824 */ /* 0x100fe200078e0a05 */
[----:B------:R-:W-:Y:S01]  /*39b0*/  ISETP.GE.AND P3, PT, R67, RZ, PT ;  /* 0x000000ff4300720c */ /* 0x000fe20003f66270 */
[----:B------:R-:W-:Y:S01]  /*39c0*/  @!P0 IMAD.IADD R98, R98, 0x1, -R5 ;  /* 0x0000000162628824 */ /* 0x000fe200078e0a05 */
[----:B------:R-:W-:Y:S01]  /*39d0*/  ISETP.GE.AND P1, PT, R53, RZ, PT ;  /* 0x000000ff3500720c */ /* 0x000fe20003f26270 */
[-C--:B------:R-:W-:Y:S01]  /*39e0*/  IMAD R187, R187, R144.reuse, RZ ;  /* 0x00000090bbbb7224 */ /* 0x080fe200078e02ff */
[----:B------:R-:W-:Y:S01]  /*39f0*/  ISETP.GE.AND P6, PT, R6, RZ, PT ;  /* 0x000000ff0600720c */ /* 0x000fe20003fc6270 */
[----:B------:R-:W-:Y:S01]  /*3a00*/  IMAD R186, R186, R144, RZ ;  /* 0x00000090baba7224 */ /* 0x000fe200078e02ff */
[----:B------:R-:W-:-:S02]  /*3a10*/  ISETP.NE.AND P0, PT, R45, RZ, PT ;  /* 0x000000ff2d00720c */ /* 0x000fc40003f05270 */
[----:B------:R-:W-:Y:S01]  /*3a20*/  LOP3.LUT R5, RZ, R45, RZ, 0x33, !PT ;  /* 0x0000002dff057212 */ /* 0x000fe200078e33ff */
[----:B------:R-:W-:Y:S01]  /*3a30*/  @!P2 IMAD.MOV R52, RZ, RZ, -R52 ;  /* 0x000000ffff34a224 */ /* 0x000fe200078e0a34 */
[----:B------:R-:W-:Y:S01]  /*3a40*/  LOP3.LUT R2, R7, R2, RZ, 0x3c, !PT ;  /* 0x0000000207027212 */ /* 0x000fe200078e3cff */
[----:B------:R-:W-:Y:S01]  /*3a50*/  @!P5 IMAD.MOV R54, RZ, RZ, -R54 ;  /* 0x000000ffff36d224 */ /* 0x000fe200078e0a36 */
[C---:B------:R-:W-:Y:S01]  /*3a60*/  SEL R8, R5.reuse, R8, !P0 ;  /* 0x0000000805087207 */ /* 0x040fe20004000000 */
[----:B------:R-:W-:Y:S01]  /*3a70*/  @!P3 IMAD.MOV R68, RZ, RZ, -R68 ;  /* 0x000000ffff44b224 */ /* 0x000fe200078e0a44 */
[C---:B------:R-:W-:Y:S01]  /*3a80*/  SEL R9, R5.reuse, R9, !P0 ;  /* 0x0000000905097207 */ /* 0x040fe20004000000 */
[----:B------:R-:W-:Y:S01]  /*3a90*/  @!P1 IMAD.MOV R84, RZ, RZ, -R84 ;  /* 0x000000ffff549224 */ /* 0x000fe200078e0a54 */
[C---:B------:R-:W-:Y:S01]  /*3aa0*/  SEL R10, R5.reuse, R10, !P0 ;  /* 0x0000000a050a7207 */ /* 0x040fe20004000000 */
[----:B------:R-:W-:Y:S01]  /*3ab0*/  @!P6 IMAD.MOV R98, RZ, RZ, -R98 ;  /* 0x000000ffff62e224 */ /* 0x000fe200078e0a62 */
[C---:B------:R-:W-:Y:S01]  /*3ac0*/  SEL R11, R5.reuse, R11, !P0 ;  /* 0x0000000b050b7207 */ /* 0x040fe20004000000 */
[----:B------:R-:W-:Y:S01]  /*3ad0*/  IMAD R8, R8, UR5, RZ ;  /* 0x0000000508087c24 */ /* 0x000fe2000f8e02ff */
[----:B------:R-:W-:Y:S01]  /*3ae0*/  SEL R12, R5, R12, !P0 ;  /* 0x0000000c050c7207 */ /* 0x000fe20004000000 */
[----:B------:R-:W-:Y:S01]  /*3af0*/  IMAD R9, R9, UR5, RZ ;  /* 0x0000000509097c24 */ /* 0x000fe2000f8e02ff */
[----:B------:R-:W-:Y:S01]  /*3b00*/  SEL R13, R5, R13, !P0 ;  /* 0x0000000d050d7207 */ /* 0x000fe20004000000 */
[----:B------:R-:W-:Y:S01]  /*3b10*/  IMAD R11, R11, UR5, RZ ;  /* 0x000000050b0b7c24 */ /* 0x000fe2000f8e02ff */
[C---:B------:R-:W-:Y:S01]  /*3b20*/  SEL R14, R5.reuse, R14, !P0 ;  /* 0x0000000e050e7207 */ /* 0x040fe20004000000 */
        /* <DEDUP_REMOVED lines=111> */
[----:B------:R-:W-:Y:S01]  /*4220*/  LEA R188, P1, R4, UR6, 0x1 ;  /* 0x0000000604bc7c11 */ /* 0x000fe2000f8208ff */
[----:B------:R-:W-:Y:S01]  /*4230*/  IMAD R54, R54, UR5, RZ ;  /* 0x0000000536367c24 */ /* 0x000fe2000f8e02ff */
[C---:B------:R-:W-:Y:S01]  /*4240*/  SEL R84, R5.reuse, R84, !P0 ;  /* 0x0000005405547207 */ /* 0x040fe20004000000 */
[----:B------:R-:W-:Y:S01]  /*4250*/  IMAD R68, R68, UR5, RZ ;  /* 0x0000000544447c24 */ /* 0x000fe2000f8e02ff */
[----:B------:R-:W-:-:S02]  /*4260*/  SEL R5, R5, R98, !P0 ;  /* 0x0000006205057207 */ /* 0x000fc40004000000 */
[----:B------:R-:W-:Y:S02]  /*4270*/  CS2R R98, SRZ ;  /* 0x0000000000627805 */ /* 0x000fe4000001ff00 */
[----:B------:R-:W-:Y:S01]  /*4280*/  LEA.HI.X.SX32 R189, R4, UR7, 0x1, P1 ;  /* 0x0000000704bd7c11 */ /* 0x000fe200088f0eff */
[----:B------:R-:W-:Y:S01]  /*4290*/  ULDC.64 UR6, c[0x0][0x218] ;  /* 0x0000860000067ab9 */ /* 0x000fe20000000a00 */
[----:B------:R-:W-:Y:S01]  /*42a0*/  IMAD R4, R10, UR5, RZ ;  /* 0x000000050a047c24 */ /* 0x000fe2000f8e02ff */
[----:B------:R-:W-:Y:S01]  /*42b0*/  LEA R227, P6, R44, UR6, 0x1 ;  /* 0x000000062ce37c11 */ /* 0x000fe2000f8c08ff */
[----:B------:R-:W-:Y:S01]  /*42c0*/  IMAD R226, R5, UR5, RZ ;  /* 0x0000000505e27c24 */ /* 0x000fe2000f8e02ff */
[----:B------:R-:W-:Y:S01]  /*42d0*/  LEA R5, P5, R8, UR6, 0x1 ;  /* 0x0000000608057c11 */ /* 0x000fe2000f8a08ff */
[----:B------:R-:W-:Y:S01]  /*42e0*/  IMAD R84, R84, UR5, RZ ;  /* 0x0000000554547c24 */ /* 0x000fe2000f8e02ff */
[----:B------:R-:W-:Y:S01]  /*42f0*/  LEA.HI.X.SX32 R156, R44, UR7, 0x1, P6 ;  /* 0x000000072c9c7c11 */ /* 0x000fe2000b0f0eff */
[----:B------:R-:W-:Y:S01]  /*4300*/  UMOV UR5, URZ ;  /* 0x0000003f00057c82 */ /* 0x000fe20008000000 */
[----:B------:R-:W-:Y:S01]  /*4310*/  LEA R229, P2, R4, UR6, 0x1 ;  /* 0x0000000604e57c11 */ /* 0x000fe2000f8408ff */
[----:B------:R0:W-:Y:S01]  /*4320*/  STL [R1+0x48], R5 ;  /* 0x0000480501007387 */ /* 0x0001e20000100800 */
[----:B------:R-:W-:Y:S01]  /*4330*/  LEA R231, P4, R6, UR6, 0x1 ;  /* 0x0000000606e77c11 */ /* 0x000fe2000f8808ff */
[----:B------:R-:W-:Y:S01]  /*4340*/  UIADD3.64 UR12, UR4, UR12, URZ ;  /* 0x0000000c040c7297 */ /* 0x000fe2000fffe03f */
[----:B------:R-:W-:-:S02]  /*4350*/  LEA R7, P3, R9, UR6, 0x1 ;  /* 0x0000000609077c11 */ /* 0x000fc4000f8608ff */
[----:B------:R-:W-:Y:S02]  /*4360*/  LEA.HI.X.SX32 R228, R8, UR7, 0x1, P5 ;  /* 0x0000000708e47c11 */ /* 0x000fe4000a8f0eff */
[----:B------:R-:W-:Y:S02]  /*4370*/  LEA.HI.X.SX32 R6, R6, UR7, 0x1, P4 ;  /* 0x0000000706067c11 */ /* 0x000fe4000a0f0eff */
[----:B------:R-:W-:Y:S02]  /*4380*/  LEA.HI.X.SX32 R8, R9, UR7, 0x1, P3 ;  /* 0x0000000709087c11 */ /* 0x000fe400098f0eff */
[----:B0-----:R-:W-:Y:S02]  /*4390*/  LEA R5, P1, R11, UR6, 0x1 ;  /* 0x000000060b057c11 */ /* 0x001fe4000f8208ff */
[----:B------:R-:W-:Y:S02]  /*43a0*/  LEA R233, P3, R15, UR6, 0x1 ;  /* 0x000000060fe97c11 */ /* 0x000fe4000f8608ff */
[----:B------:R-:W-:Y:S01]  /*43b0*/  LEA R10, P0, R12, UR6, 0x1 ;  /* 0x000000060c0a7c11 */ /* 0x000fe2000f8008ff */
[----:B------:R0:W-:Y:S01]  /*43c0*/  STL [R1+0x4c], R5 ;  /* 0x00004c0501007387 */ /* 0x0001e20000100800 */
[----:B------:R-:W-:-:S02]  /*43d0*/  LEA.HI.X.SX32 R230, R11, UR7, 0x1, P1 ;  /* 0x000000070be67c11 */ /* 0x000fc400088f0eff */
[----:B------:R-:W-:Y:S02]  /*43e0*/  LEA.HI.X.SX32 R9, R15, UR7, 0x1, P3 ;  /* 0x000000070f097c11 */ /* 0x000fe400098f0eff */
[----:B------:R-:W-:Y:S02]  /*43f0*/  LEA.HI.X.SX32 R11, R12, UR7, 0x1, P0 ;  /* 0x000000070c0b7c11 */ /* 0x000fe400080f0eff */
[----:B------:R-:W-:Y:S02]  /*4400*/  LEA R235, P0, R18, UR6, 0x1 ;  /* 0x0000000612eb7c11 */ /* 0x000fe4000f8008ff */
[----:B------:R-:W-:Y:S02]  /*4410*/  LEA R13, P5, R46, UR6, 0x1 ;  /* 0x000000062e0d7c11 */ /* 0x000fe4000f8a08ff */
[----:B0-----:R-:W-:Y:S02]  /*4420*/  LEA R5, P6, R14, UR6, 0x1 ;  /* 0x000000060e057c11 */ /* 0x001fe4000f8c08ff */
[----:B------:R-:W-:-:S02]  /*4430*/  LEA.HI.X.SX32 R12, R18, UR7, 0x1, P0 ;  /* 0x00000007120c7c11 */ /* 0x000fc400080f0eff */
[----:B------:R-:W-:Y:S01]  /*4440*/  LEA.HI.X.SX32 R232, R14, UR7, 0x1, P6 ;  /* 0x000000070ee87c11 */ /* 0x000fe2000b0f0eff */
[----:B------:R0:W-:Y:S01]  /*4450*/  STL [R1+0x50], R5 ;  /* 0x0000500501007387 */ /* 0x0001e20000100800 */
[----:B------:R-:W-:Y:S02]  /*4460*/  LEA.HI.X.SX32 R14, R46, UR7, 0x1, P5 ;  /* 0x000000072e0e7c11 */ /* 0x000fe4000a8f0eff */
[----:B------:R-:W-:Y:S02]  /*4470*/  LEA R237, P5, R21, UR6, 0x1 ;  /* 0x0000000615ed7c11 */ /* 0x000fe4000f8a08ff */
[----:B------:R-:W-:Y:S02]  /*4480*/  LEA R16, P1, R17, UR6, 0x1 ;  /* 0x0000000611107c11 */ /* 0x000fe4000f8208ff */
[----:B------:R-:W-:Y:S02]  /*4490*/  LEA.HI.X.SX32 R15, R21, UR7, 0x1, P5 ;  /* 0x00000007150f7c11 */ /* 0x000fe4000a8f0eff */
[----:B------:R-:W-:-:S02]  /*44a0*/  LEA.HI.X.SX32 R17, R17, UR7, 0x1, P1 ;  /* 0x0000000711117c11 */ /* 0x000fc400088f0eff */
[----:B0-----:R-:W-:Y:S02]  /*44b0*/  LEA.HI.X.SX32 R5, R4, UR7, 0x1, P2 ;  /* 0x0000000704057c11 */ /* 0x001fe400090f0eff */
[----:B------:R-:W-:Y:S02]  /*44c0*/  LEA R4, P2, R234, UR6, 0x1 ;  /* 0x00000006ea047c11 */ /* 0x000fe4000f8408ff */
[C---:B------:R-:W-:Y:S02]  /*44d0*/  LEA R239, P1, R47.reuse, UR6, 0x1 ;  /* 0x000000062fef7c11 */ /* 0x040fe4000f8208ff */
[----:B------:R-:W-:Y:S01]  /*44e0*/  LEA R19, P6, R20, UR6, 0x1 ;  /* 0x0000000614137c11 */ /* 0x000fe2000f8c08ff */
[----:B------:R0:W-:Y:S01]  /*44f0*/  STL [R1+0x54], R4 ;  /* 0x0000540401007387 */ /* 0x0001e20000100800 */
[----:B------:R-:W-:Y:S02]  /*4500*/  LEA.HI.X.SX32 R18, R47, UR7, 0x1, P1 ;  /* 0x000000072f127c11 */ /* 0x000fe400088f0eff */
[----:B------:R-:W-:-:S02]  /*4510*/  CS2R R46, SRZ ;  /* 0x00000000002e7805 */ /* 0x000fc4000001ff00 */
        /* <DEDUP_REMOVED lines=9> */
[----:B------:R-:W-:Y:S02]  /*45b0*/  CS2R R44, SRZ ;  /* 0x00000000002c7805 */ /* 0x000fe4000001ff00 */
[C---:B------:R-:W-:Y:S02]  /*45c0*/  LEA R243, P2, R50.reuse, UR6, 0x1 ;  /* 0x0000000632f37c11 */ /* 0x040fe4000f8408ff */
[----:B------:R-:W-:Y:S02]  /*45d0*/  LEA R153, P4, R25, UR6, 0x1 ;  /* 0x0000000619997c11 */ /* 0x000fe4000f8808ff */
[----:B------:R-:W-:-:S02]  /*45e0*/  LEA.HI.X.SX32 R152, R50, UR7, 0x1, P2 ;  /* 0x0000000732987c11 */ /* 0x000fc400090f0eff */
[----:B------:R-:W-:Y:S02]  /*45f0*/  CS2R R50, SRZ ;  /* 0x0000000000327805 */ /* 0x000fe4000001ff00 */
[----:B------:R-:W-:Y:S02]  /*4600*/  LEA.HI.X.SX32 R154, R25, UR7, 0x1, P4 ;  /* 0x00000007199a7c11 */ /* 0x000fe4000a0f0eff */
[C---:B0-----:R-:W-:Y:S02]  /*4610*/  LEA R4, P3, R48.reuse, UR6, 0x1 ;  /* 0x0000000630047c11 */ /* 0x041fe4000f8608ff */
[----:B------:R-:W-:Y:S02]  /*4620*/  LEA R245, P4, R31, UR6, 0x1 ;  /* 0x000000061ff57c11 */ /* 0x000fe4000f8808ff */
[----:B------:R-:W-:Y:S01]  /*4630*/  LEA.HI.X.SX32 R238, R48, UR7, 0x1, P3 ;  /* 0x0000000730ee7c11 */ /* 0x000fe200098f0eff */
[----:B------:R0:W-:Y:S01]  /*4640*/  STL [R1+0x5c], R4 ;  /* 0x00005c0401007387 */ /* 0x0001e20000100800 */
[----:B------:R-:W-:-:S02]  /*4650*/  LEA R182, P3, R28, UR6, 0x1 ;  /* 0x000000061cb67c11 */ /* 0x000fc4000f8608ff */
[----:B------:R-:W-:Y:S02]  /*4660*/  CS2R R48, SRZ ;  /* 0x0000000000307805 */ /* 0x000fe4000001ff00 */
[----:B------:R-:W-:Y:S02]  /*4670*/  LEA.HI.X.SX32 R155, R31, UR7, 0x1, P4 ;  /* 0x000000071f9b7c11 */ /* 0x000fe4000a0f0eff */
[----:B------:R-:W-:Y:S02]  /*4680*/  LEA.HI.X.SX32 R183, R28, UR7, 0x1, P3 ;  /* 0x000000071cb77c11 */ /* 0x000fe400098f0eff */
[----:B------:R-:W-:Y:S02]  /*4690*/  LEA R247, P3, R34, UR6, 0x1 ;  /* 0x0000000622f77c11 */ /* 0x000fe4000f8608ff */
[----:B------:R-:W-:Y:S02]  /*46a0*/  LOP3.LUT R187, R2, 0x40, RZ, 0x3c, !PT ;  /* 0x0000004002bb7812 */ /* 0x000fe400078e3cff */
[----:B0-----:R-:W-:-:S02]  /*46b0*/  LEA R4, P0, R24, UR6, 0x1 ;  /* 0x0000000618047c11 */ /* 0x001fc4000f8008ff */
[----:B------:R-:W-:Y:S02]  /*46c0*/  LEA.HI.X.SX32 R157, R34, UR7, 0x1, P3 ;  /* 0x00000007229d7c11 */ /* 0x000fe400098f0eff */
[----:B------:R-:W-:Y:S01]  /*46d0*/  LEA.HI.X.SX32 R240, R24, UR7, 0x1, P0 ;  /* 0x0000000718f07c11 */ /* 0x000fe200080f0eff */
[----:B------:R0:W-:Y:S01]  /*46e0*/  STL [R1+0x60], R4 ;  /* 0x0000600401007387 */ /* 0x0001e20000100800 */
[----:B------:R-:W-:Y:S02]  /*46f0*/  LEA R158, P0, R30, UR6, 0x1 ;  /* 0x000000061e9e7c11 */ /* 0x000fe4000f8008ff */
[----:B------:R-:W-:Y:S02]  /*4700*/  CS2R R24, SRZ ;  /* 0x0000000000187805 */ /* 0x000fe4000001ff00 */
[----:B------:R-:W-:Y:S02]  /*4710*/  LOP3.LUT R186, R2, 0x60, RZ, 0x3c, !PT ;  /* 0x0000006002ba7812 */ /* 0x000fe400078e3cff */
[----:B------:R-:W-:-:S02]  /*4720*/  LEA.HI.X.SX32 R159, R30, UR7, 0x1, P0 ;  /* 0x000000071e9f7c11 */ /* 0x000fc400080f0eff */
[----:B------:R-:W-:Y:S02]  /*4730*/  CS2R R30, SRZ ;  /* 0x00000000001e7805 */ /* 0x000fe4000001ff00 */
[C---:B------:R-:W-:Y:S02]  /*4740*/  LEA R249, P0, R36.reuse, UR6, 0x1 ;  /* 0x0000000624f97c11 */ /* 0x040fe4000f8008ff */
[C---:B0-----:R-:W-:Y:S02]  /*4750*/  LEA R4, P5, R27.reuse, UR6, 0x1 ;  /* 0x000000061b047c11 */ /* 0x041fe4000f8a08ff */
[----:B------:R-:W-:Y:S02]  /*4760*/  LEA.HI.X.SX32 R160, R36, UR7, 0x1, P0 ;  /* 0x0000000724a07c11 */ /* 0x000fe400080f0eff */
[----:B------:R-:W-:Y:S01]  /*4770*/  LEA.HI.X.SX32 R242, R27, UR7, 0x1, P5 ;  /* 0x000000071bf27c11 */ /* 0x000fe2000a8f0eff */
[----:B------:R0:W-:Y:S01]  /*4780*/  STL [R1+0x64], R4 ;  /* 0x0000640401007387 */ /* 0x0001e20000100800 */
[----:B------:R-:W-:-:S02]  /*4790*/  LEA R161, P5, R33, UR6, 0x1 ;  /* 0x0000000621a17c11 */ /* 0x000fc4000f8a08ff */
[----:B------:R-:W-:Y:S02]  /*47a0*/  CS2R R26, SRZ ;  /* 0x00000000001a7805 */ /* 0x000fe4000001ff00 */
[----:B------:R-:W-:Y:S02]  /*47b0*/  LEA.HI.X.SX32 R162, R33, UR7, 0x1, P5 ;  /* 0x0000000721a27c11 */ /* 0x000fe4000a8f0eff */
[----:B------:R-:W-:Y:S02]  /*47c0*/  LEA R251, P5, R39, UR6, 0x1 ;  /* 0x0000000627fb7c11 */ /* 0x000fe4000f8a08ff */
[----:B0-----:R-:W-:-:S04]  /*47d0*/  LEA R4, P1, R29, UR6, 0x1 ;  /* 0x000000061d047c11 */ /* 0x001fc8000f8208ff */
[----:B------:R-:W-:Y:S01]  /*47e0*/  LEA.HI.X.SX32 R244, R29, UR7, 0x1, P1 ;  /* 0x000000071df47c11 */ /* 0x000fe200088f0eff */
[----:B------:R0:W-:Y:S01]  /*47f0*/  STL [R1+0x68], R4 ;  /* 0x0000680401007387 */ /* 0x0001e20000100800 */
[C---:B------:R-:W-:Y:S02]  /*4800*/  LEA R164, P1, R52.reuse, UR6, 0x1 ;  /* 0x0000000634a47c11 */ /* 0x040fe4000f8208ff */
[----:B------:R-:W-:Y:S02]  /*4810*/  CS2R R28, SRZ ;  /* 0x00000000001c7805 */ /* 0x000fe4000001ff00 */
[----:B------:R-:W-:Y:S02]  /*4820*/  LEA.HI.X.SX32 R165, R52, UR7, 0x1, P1 ;  /* 0x0000000734a57c11 */ /* 0x000fe400088f0eff */
[----:B------:R-:W-:Y:S02]  /*4830*/  CS2R R52, SRZ ;  /* 0x0000000000347805 */ /* 0x000fe4000001ff00 */
[----:B------:R-:W-:-:S02]  /*4840*/  LEA R163, P1, R42, UR6, 0x1 ;  /* 0x000000062aa37c11 */ /* 0x000fc4000f8208ff */
[----:B0-----:R-:W-:-:S04]  /*4850*/  LEA R4, P6, R32, UR6, 0x1 ;  /* 0x0000000620047c11 */ /* 0x001fc8000f8c08ff */
[----:B------:R-:W-:Y:S01]  /*4860*/  LEA.HI.X.SX32 R246, R32, UR7, 0x1, P6 ;  /* 0x0000000720f67c11 */ /* 0x000fe2000b0f0eff */
[----:B------:R0:W-:Y:S01]  /*4870*/  STL [R1+0x6c], R4 ;  /* 0x00006c0401007387 */ /* 0x0001e20000100800 */
[C---:B------:R-:W-:Y:S02]  /*4880*/  LEA R167, P6, R38.reuse, UR6, 0x1 ;  /* 0x0000000626a77c11 */ /* 0x040fe4000f8c08ff */
        /* <DEDUP_REMOVED lines=19> */
[----:B------:R-:W-:Y:S01]  /*49c0*/  CS2R R40, SRZ ;  /* 0x0000000000287805 */ /* 0x000fe2000001ff00 */
[----:B------:R1:W-:Y:S01]  /*49d0*/  STL [R1], R163 ;  /* 0x000000a301007387 */ /* 0x0003e20000100800 */
[----:B------:R-:W-:Y:S02]  /*49e0*/  LEA.HI.X.SX32 R176, R60, UR7, 0x1, P3 ;  /* 0x000000073cb07c11 */ /* 0x000fe400098f0eff */
[----:B------:R-:W-:Y:S02]  /*49f0*/  CS2R R60, SRZ ;  /* 0x00000000003c7805 */ /* 0x000fe4000001ff00 */
[----:B0-----:R-:W-:-:S02]  /*4a00*/  LEA R4, P0, R54, UR6, 0x1 ;  /* 0x0000000636047c11 */ /* 0x001fc4000f8008ff */
[----:B-1----:R-:W-:-:S03]  /*4a10*/  LEA.HI.X.SX32 R163, R39, UR7, 0x1, P5 ;  /* 0x0000000727a37c11 */ /* 0x002fc6000a8f0eff */
[----:B------:R0:W-:Y:S01]  /*4a20*/  STL [R1+0x7c], R4 ;  /* 0x00007c0401007387 */ /* 0x0001e20000100800 */
[----:B------:R-:W-:-:S03]  /*4a30*/  CS2R R38, SRZ ;  /* 0x0000000000267805 */ /* 0x000fc6000001ff00 */
[----:B------:R1:W-:Y:S01]  /*4a40*/  STL [R1+0x8], R166 ;  /* 0x000008a601007387 */ /* 0x0003e20000100800 */
[----:B0-----:R-:W-:Y:S02]  /*4a50*/  LEA R4, P5, R58, UR6, 0x1 ;  /* 0x000000063a047c11 */ /* 0x001fe4000f8a08ff */
[----:B-1----:R-:W-:-:S03]  /*4a60*/  LEA.HI.X.SX32 R166, R42, UR7, 0x1, P1 ;  /* 0x000000072aa67c11 */ /* 0x002fc600088f0eff */
[----:B------:R0:W-:Y:S01]  /*4a70*/  STL [R1+0x80], R4 ;  /* 0x0000800401007387 */ /* 0x0001e20000100800 */
[----:B------:R-:W-:Y:S02]  /*4a80*/  LEA R169, P1, R64, UR6, 0x1 ;  /* 0x0000000640a97c11 */ /* 0x000fe4000f8208ff */
[----:B------:R-:W-:Y:S02]  /*4a90*/  CS2R R42, SRZ ;  /* 0x00000000002a7805 */ /* 0x000fe4000001ff00 */
[----:B0-----:R-:W-:-:S05]  /*4aa0*/  LEA R4, P2, R62, UR6, 0x1 ;  /* 0x000000063e047c11 */ /* 0x001fca000f8408ff */
[----:B------:R0:W-:Y:S04]  /*4ab0*/  STL [R1+0x10], R4 ;  /* 0x0000100401007387 */ /* 0x0001e80000100800 */
[----:B------:R1:W-:Y:S01]  /*4ac0*/  STL [R1+0x84], R169 ;  /* 0x000084a901007387 */ /* 0x0003e20000100800 */
[----:B0-----:R-:W-:Y:S02]  /*4ad0*/  LEA.HI.X.SX32 R4, R54, UR7, 0x1, P0 ;  /* 0x0000000736047c11 */ /* 0x001fe400080f0eff */
[----:B------:R-:W-:Y:S02]  /*4ae0*/  CS2R R54, SRZ ;  /* 0x0000000000367805 */ /* 0x000fe4000001ff00 */
[----:B------:R-:W-:Y:S02]  /*4af0*/  LEA R217, P0, R66, UR6, 0x1 ;  /* 0x0000000642d97c11 */ /* 0x000fe4000f8008ff */
[----:B-1----:R-:W-:Y:S01]  /*4b00*/  LEA.HI.X.SX32 R169, R56, UR7, 0x1, P6 ;  /* 0x0000000738a97c11 */ /* 0x002fe2000b0f0eff */
[----:B------:R0:W-:Y:S01]  /*4b10*/  STL [R1+0x4], R4 ;  /* 0x0000040401007387 */ /* 0x0001e20000100800 */
[----:B------:R-:W-:-:S02]  /*4b20*/  LEA R172, P6, R70, UR6, 0x1 ;  /* 0x0000000646ac7c11 */ /* 0x000fc4000f8c08ff */
[----:B------:R-:W-:Y:S02]  /*4b30*/  CS2R R56, SRZ ;  /* 0x0000000000387805 */ /* 0x000fe4000001ff00 */
[----:B------:R-:W-:Y:S02]  /*4b40*/  LEA.HI.X.SX32 R177, R66, UR7, 0x1, P0 ;  /* 0x0000000742b17c11 */ /* 0x000fe400080f0eff */
        /* <DEDUP_REMOVED lines=11> */
[----:B0-----:R-:W-:-:S04]  /*4c00*/  LEA R4, P3, R74, UR6, 0x1 ;  /* 0x000000064a047c11 */ /* 0x001fc8000f8608ff */
[----:B------:R-:W-:Y:S01]  /*4c10*/  LEA.HI.X.SX32 R218, R74, UR7, 0x1, P3 ;  /* 0x000000074ada7c11 */ /* 0x000fe200098f0eff */
[----:B------:R0:W-:Y:S01]  /*4c20*/  STL [R1+0x20], R4 ;  /* 0x0000200401007387 */ /* 0x0001e20000100800 */
[----:B------:R-:W-:Y:S02]  /*4c30*/  LEA R179, P3, R88, UR6, 0x1 ;  /* 0x0000000658b37c11 */ /* 0x000fe4000f8608ff */
[----:B------:R-:W-:Y:S01]  /*4c40*/  CS2R R74, SRZ ;  /* 0x00000000004a7805 */ /* 0x000fe2000001ff00 */
[----:B------:R1:W-:Y:S01]  /*4c50*/  STL [R1+0x8c], R175 ;  /* 0x00008caf01007387 */ /* 0x0003e20000100800 */
[----:B0-----:R-:W-:Y:S02]  /*4c60*/  LEA.HI.X.SX32 R4, R64, UR7, 0x1, P1 ;  /* 0x0000000740047c11 */ /* 0x001fe400088f0eff */
[----:B------:R-:W-:Y:S02]  /*4c70*/  CS2R R64, SRZ ;  /* 0x0000000000407805 */ /* 0x000fe4000001ff00 */
[----:B------:R-:W-:-:S02]  /*4c80*/  LEA R219, P1, R78, UR6, 0x1 ;  /* 0x000000064edb7c11 */ /* 0x000fc4000f8208ff */
[----:B-1----:R-:W-:Y:S01]  /*4c90*/  LEA.HI.X.SX32 R175, R68, UR7, 0x1, P4 ;  /* 0x0000000744af7c11 */ /* 0x002fe2000a0f0eff */
[----:B------:R0:W-:Y:S01]  /*4ca0*/  STL [R1+0x14], R4 ;  /* 0x0000140401007387 */ /* 0x0001e20000100800 */
[C---:B------:R-:W-:Y:S02]  /*4cb0*/  LEA R178, P4, R82.reuse, UR6, 0x1 ;  /* 0x0000000652b27c11 */ /* 0x040fe4000f8808ff */
[----:B------:R-:W-:Y:S02]  /*4cc0*/  CS2R R68, SRZ ;  /* 0x0000000000447805 */ /* 0x000fe4000001ff00 */
[----:B------:R-:W-:Y:S02]  /*4cd0*/  LEA.HI.X.SX32 R185, R82, UR7, 0x1, P4 ;  /* 0x0000000752b97c11 */ /* 0x000fe4000a0f0eff */
        /* <DEDUP_REMOVED lines=12> */
[----:B------:R-:W-:Y:S02]  /*4da0*/  CS2R R72, SRZ ;  /* 0x0000000000487805 */ /* 0x000fe4000001ff00 */
[----:B0-----:R-:W-:-:S04]  /*4db0*/  LEA R4, P5, R86, UR6, 0x1 ;  /* 0x0000000656047c11 */ /* 0x001fc8000f8a08ff */
[----:B------:R-:W-:Y:S01]  /*4dc0*/  LEA.HI.X.SX32 R222, R86, UR7, 0x1, P5 ;  /* 0x0000000756de7c11 */ /* 0x000fe2000a8f0eff */
[----:B------:R0:W-:Y:S01]  /*4dd0*/  STL [R1+0x30], R4 ;  /* 0x0000300401007387 */ /* 0x0001e20000100800 */
[----:B------:R-:W-:-:S03]  /*4de0*/  CS2R R86, SRZ ;  /* 0x0000000000567805 */ /* 0x000fc6000001ff00 */
[----:B------:R1:W-:Y:S01]  /*4df0*/  STL [R1+0x94], R179 ;  /* 0x000094b301007387 */ /* 0x0003e20000100800 */
[----:B0-----:R-:W-:Y:S02]  /*4e00*/  LEA.HI.X.SX32 R4, R76, UR7, 0x1, P2 ;  /* 0x000000074c047c11 */ /* 0x001fe400090f0eff */
[----:B------:R-:W-:Y:S02]  /*4e10*/  CS2R R76, SRZ ;  /* 0x00000000004c7805 */ /* 0x000fe4000001ff00 */
[----:B------:R-:W-:Y:S02]  /*4e20*/  LEA R223, P2, R90, UR6, 0x1 ;  /* 0x000000065adf7c11 */ /* 0x000fe4000f8408ff */
[----:B-1----:R-:W-:Y:S01]  /*4e30*/  LEA.HI.X.SX32 R179, R78, UR7, 0x1, P1 ;  /* 0x000000074eb37c11 */ /* 0x002fe200088f0eff */
[----:B------:R0:W-:Y:S01]  /*4e40*/  STL [R1+0x24], R4 ;  /* 0x0000240401007387 */ /* 0x0001e20000100800 */
[----:B------:R-:W-:Y:S02]  /*4e50*/  LEA.HI.X.SX32 R214, R90, UR7, 0x1, P2 ;  /* 0x000000075ad67c11 */ /* 0x000fe400090f0eff */
[----:B------:R-:W-:-:S02]  /*4e60*/  CS2R R78, SRZ ;  /* 0x00000000004e7805 */ /* 0x000fc4000001ff00 */
[----:B------:R-:W-:Y:S02]  /*4e70*/  CS2R R90, SRZ ;  /* 0x00000000005a7805 */ /* 0x000fe4000001ff00 */
[----:B0-----:R-:W-:-:S04]  /*4e80*/  LEA R4, P1, R92, UR6, 0x1 ;  /* 0x000000065c047c11 */ /* 0x001fc8000f8208ff */
[----:B------:R-:W-:Y:S01]  /*4e90*/  LEA.HI.X.SX32 R224, R92, UR7, 0x1, P1 ;  /* 0x000000075ce07c11 */ /* 0x000fe200088f0eff */
[----:B------:R0:W-:Y:S01]  /*4ea0*/  STL [R1+0x38], R4 ;  /* 0x0000380401007387 */ /* 0x0001e20000100800 */
[----:B------:R-:W-:-:S03]  /*4eb0*/  CS2R R92, SRZ ;  /* 0x00000000005c7805 */ /* 0x000fc6000001ff00 */
[----:B------:R1:W-:Y:S04]  /*4ec0*/  STL [R1+0x98], R180 ;  /* 0x000098b401007387 */ /* 0x0003e80000100800 */
[----:B------:R2:W-:Y:S01]  /*4ed0*/  STL [R1+0x2c], R185 ;  /* 0x00002cb901007387 */ /* 0x0005e20000100800 */
[----:B0-----:R-:W-:Y:S02]  /*4ee0*/  LEA R4, P4, R96, UR6, 0x1 ;  /* 0x0000000660047c11 */ /* 0x001fe4000f8808ff */
[----:B-1----:R-:W-:-:S03]  /*4ef0*/  LEA.HI.X.SX32 R180, R84, UR7, 0x1, P6 ;  /* 0x0000000754b47c11 */ /* 0x002fc6000b0f0eff */
[----:B------:R0:W-:Y:S01]  /*4f00*/  STL [R1+0x40], R4 ;  /* 0x0000400401007387 */ /* 0x0001e20000100800 */
[----:B------:R-:W-:Y:S02]  /*4f10*/  LEA.HI.X.SX32 R225, R96, UR7, 0x1, P4 ;  /* 0x0000000760e17c11 */ /* 0x000fe4000a0f0eff */
[----:B------:R-:W-:Y:S02]  /*4f20*/  CS2R R84, SRZ ;  /* 0x0000000000547805 */ /* 0x000fe4000001ff00 */
[C---:B--2---:R-:W-:Y:S01]  /*4f30*/  LEA R185, P6, R226.reuse, UR6, 0x1 ;  /* 0x00000006e2b97c11 */ /* 0x044fe2000f8c08ff */
[----:B------:R-:W-:Y:S01]  /*4f40*/  USHF.R.U32.HI UR6, URZ, 0x4, UR8 ;  /* 0x000000043f067899 */ /* 0x000fe20008011608 */
[----:B------:R-:W-:Y:S02]  /*4f50*/  CS2R R96, SRZ ;  /* 0x0000000000607805 */ /* 0x000fe4000001ff00 */
[----:B------:R-:W-:Y:S01]  /*4f60*/  LEA.HI.X.SX32 R226, R226, UR7, 0x1, P6 ;  /* 0x00000007e2e27c11 */ /* 0x000fe2000b0f0eff */
[----:B------:R1:W-:Y:S01]  /*4f70*/  STL [R1+0x44], R185 ;  /* 0x000044b901007387 */ /* 0x0003e20000100800 */
[----:B------:R-:W-:Y:S01]  /*4f80*/  USGXT.U32 UR6, UR6, 0xe ;  /* 0x0000000e0606789a */ /* 0x000fe20008000000 */
[----:B0-----:R-:W-:-:S02]  /*4f90*/  LEA.HI.X.SX32 R4, R88, UR7, 0x1, P3 ;  /* 0x0000000758047c11 */ /* 0x001fc400098f0eff */
[----:B------:R-:W-:-:S03]  /*4fa0*/  CS2R R88, SRZ ;  /* 0x0000000000587805 */ /* 0x000fc6000001ff00 */
[----:B------:R0:W-:Y:S01]  /*4fb0*/  STL [R1+0x34], R4 ;  /* 0x0000340401007387 */ /* 0x0001e20000100800 */
[----:B-1----:R-:W1:Y:S01]  /*4fc0*/  LDC R185, c[0x0][0x23c] ;  /* 0x00008f00ffb97b82 */ /* 0x002e620000000800 */
[----:B0-----:R-:W-:Y:S02]  /*4fd0*/  LEA.HI.X.SX32 R4, R94, UR7, 0x1, P0 ;  /* 0x000000075e047c11 */ /* 0x001fe400080f0eff */
[----:B------:R-:W-:Y:S01]  /*4fe0*/  CS2R R94, SRZ ;  /* 0x00000000005e7805 */ /* 0x000fe2000001ff00 */
[----:B------:R-:W-:Y:S02]  /*4ff0*/  UMOV UR7, URZ ;  /* 0x0000003f00077c82 */ /* 0x000fe40008000000 */
[----:B------:R-:W-:Y:S01]  /*5000*/  UIADD3.64 UR14, UR6, -UR14, URZ ;  /* 0x8000000e060e7297 */ /* 0x000fe2000fffe03f */
[----:B------:R0:W-:Y:S02]  /*5010*/  STL [R1+0x3c], R4 ;  /* 0x00003c0401007387 */ /* 0x0001e40000100800 */
[----:B0-----:R-:W-:Y:S01]  /*5020*/  LOP3.LUT R4, R0, 0x14, RZ, 0xfc, !PT ;  /* 0x0000001400047812 */ /* 0x001fe200078efcff */
[----:B-1----:R-:W-:-:S02]  /*5030*/  IMAD.SHL.U32 R184, R185, 0x20, RZ ;  /* 0x00000020b9b87824 */ /* 0x002fc400078e00ff */
[----:B------:R-:W-:Y:S02]  /*5040*/  IMAD R185, R191, R185, RZ ;  /* 0x000000b9bfb97224 */ /* 0x000fe400078e02ff */
[-C--:B------:R-:W-:Y:S02]  /*5050*/  IMAD R192, R4, R144.reuse, RZ ;  /* 0x0000009004c07224 */ /* 0x080fe400078e02ff */
[-C--:B------:R-:W-:Y:S02]  /*5060*/  IMAD R4, R136, R144.reuse, RZ ;  /* 0x0000009088047224 */ /* 0x080fe400078e02ff */
[-C--:B------:R-:W-:Y:S02]  /*5070*/  IMAD R4, R139, R144.reuse, RZ ;  /* 0x000000908b047224 */ /* 0x080fe400078e02ff */
[-C--:B------:R-:W-:Y:S02]  /*5080*/  IMAD R4, R142, R144.reuse, RZ ;  /* 0x000000908e047224 */ /* 0x080fe400078e02ff */
[-C--:B------:R-:W-:Y:S01]  /*5090*/  IMAD R4, R190, R144.reuse, RZ ;  /* 0x00000090be047224 */ /* 0x080fe200078e02ff */
[----:B------:R-:W-:Y:S01]  /*50a0*/  SHF.R.S32.HI R4, RZ, 0x1f, R185 ;  /* 0x0000001fff047819 */ /* 0x000fe200000114b9 */
[-C--:B------:R-:W-:Y:S01]  /*50b0*/  IMAD R191, R134, R144.reuse, RZ ;  /* 0x0000009086bf7224 */ /* 0x080fe200078e02ff */
[----:B------:R-:W-:Y:S01]  /*50c0*/  LOP3.LUT R190, R2, 0x20, RZ, 0x3c, !PT ;  /* 0x0000002002be7812 */ /* 0x000fe200078e3cff */
[-C--:B------:R-:W-:Y:S01]  /*50d0*/  IMAD R191, R135, R144.reuse, RZ ;  /* 0x0000009087bf7224 */ /* 0x080fe200078e02ff */
[----:B------:R-:W-:Y:S01]  /*50e0*/  SHF.L.U64.HI R4, R185, 0x1, R4 ;  /* 0x00000001b9047819 */ /* 0x000fe20000010204 */
[-C--:B------:R-:W-:Y:S01]  /*50f0*/  IMAD R192, R137, R144.reuse, RZ ;  /* 0x0000009089c07224 */ /* 0x080fe200078e02ff */
[----:B------:R-:W-:Y:S01]  /*5100*/  CS2R R134, SRZ ;  /* 0x0000000000867805 */ /* 0x000fe2000001ff00 */
        /* <DEDUP_REMOVED lines=8> */
[----:B------:R-:W-:Y:S01]  /*5190*/  IMAD R191, R0, R144, RZ ;  /* 0x0000009000bf7224 */ /* 0x000fe200078e02ff */
[----:B------:R-:W-:Y:S01]  /*51a0*/  CS2R R144, SRZ ;  /* 0x0000000000907805 */ /* 0x000fe2000001ff00 */
[----:B------:R-:W-:-:S07]  /*51b0*/  IMAD.SHL.U32 R185, R185, 0x2, RZ ;  /* 0x00000002b9b97824 */ /* 0x000fce00078e00ff */
.L_x_1:
[----:B------:R-:W0:Y:S01]  /*51c0*/  LDC R184, c[0x0][0x238] ;  /* 0x00008e00ffb87b82 */ /* 0x000e220000000800 */
[C---:B------:R-:W-:Y:S01]  /*51d0*/  ISETP.GE.AND P0, PT, R0.reuse, UR9, PT ;  /* 0x0000000900007c0c */ /* 0x040fe2000bf06270 */
[----:B------:R1:W-:Y:S01]  /*51e0*/  STL [R1+0xa4], R181 ;  /* 0x0000a4b501007387 */ /* 0x0003e20000100800 */
[----:B------:R-:W-:Y:S02]  /*51f0*/  PRMT R204, RZ, 0x7610, R204 ;  /* 0x00007610ffcc7816 */ /* 0x000fe400000000cc */
[----:B------:R-:W-:Y:S01]  /*5200*/  LOP3.LUT R190, R0, 0x8, RZ, 0xfc, !PT ;  /* 0x0000000800be7812 */ /* 0x000fe200078efcff */
[----:B-----5:R2:W-:Y:S02]  /*5210*/  STL [R1+0xa0], R3 ;  /* 0x0000a00301007387 */ /* 0x0205e40000100800 */
[----:B------:R-:W3:Y:S01]  /*5220*/  LDC R191, c[0x0][0x238] ;  /* 0x00008e00ffbf7b82 */ /* 0x000ee20000000800 */
[----:B------:R-:W-:-:S07]  /*5230*/  ISETP.GE.AND P1, PT, R190, UR9, PT ;  /* 0x00000009be007c0c */ /* 0x000fce000bf26270 */
[----:B-1----:R-:W1:Y:S01]  /*5240*/  LDC R181, c[0x0][0x238] ;  /* 0x00008e00ffb57b82 */ /* 0x002e620000000800 */
[----:B0-----:R-:W-:-:S04]  /*5250*/  IMAD R184, R0, R184, RZ ;  /* 0x000000b800b87224 */ /* 0x001fc800078e02ff */
[----:B------:R-:W-:Y:S01]  /*5260*/  IMAD.WIDE R186, R184, 0x2, R188 ;  /* 0x00000002b8ba7825 */ /* 0x000fe200078e02bc */
[----:B------:R-:W-:-:S04]  /*5270*/  LOP3.LUT R184, R0, 0x8, RZ, 0xfc, !PT ;  /* 0x0000000800b87812 */ /* 0x000fc800078efcff */
[----:B------:R0:W4:Y:S01]  /*5280*/  @!P0 LDG.E.U16 R204, desc[UR10][R186.64] ;  /* 0x0000000abacc8981 */ /* 0x000122000c1e1500 */
[----:B---3--:R-:W-:Y:S02]  /*5290*/  IMAD R184, R184, R191, RZ ;  /* 0x000000bfb8b87224 */ /* 0x008fe400078e02ff */
[----:B------:R-:W3:Y:S02]  /*52a0*/  LDC R191, c[0x0][0x238] ;  /* 0x00008e00ffbf7b82 */ /* 0x000ee40000000800 */
[----:B0-----:R-:W-:Y:S01]  /*52b0*/  IMAD.WIDE R186, R184, 0x2, R188 ;  /* 0x00000002b8ba7825 */ /* 0x001fe200078e02bc */
[C---:B------:R-:W-:Y:S02]  /*52c0*/  LOP3.LUT R184, R0.reuse, 0x10, RZ, 0xfc, !PT ;  /* 0x0000001000b87812 */ /* 0x040fe400078efcff */
[----:B------:R-:W-:Y:S02]  /*52d0*/  LOP3.LUT R190, R0, 0x10, RZ, 0xfc, !PT ;  /* 0x0000001000be7812 */ /* 0x000fe400078efcff */
[----:B------:R-:W-:-:S02]  /*52e0*/  PRMT R203, RZ, 0x7610, R203 ;  /* 0x00007610ffcb7816 */ /* 0x000fc400000000cb */
[----:B------:R-:W-:Y:S01]  /*52f0*/  ISETP.GE.AND P0, PT, R190, UR9, PT ;  /* 0x00000009be007c0c */ /* 0x000fe2000bf06270 */
[----:B---3--:R-:W-:-:S03]  /*5300*/  IMAD R184, R184, R191, RZ ;  /* 0x000000bfb8b87224 */ /* 0x008fc600078e02ff */
[----:B------:R0:W3:Y:S01]  /*5310*/  @!P1 LDG.E.U16 R203, desc[UR10][R186.64] ;  /* 0x0000000abacb9981 */ /* 0x0000e2000c1e1500 */
[----:B------:R-:W1:Y:S01]  /*5320*/  LDC R191, c[0x0][0x238] ;  /* 0x00008e00ffbf7b82 */ /* 0x000e620000000800 */
[----:B------:R-:W-:Y:S02]  /*5330*/  PRMT R202, RZ, 0x7610, R202 ;  /* 0x00007610ffca7816 */ /* 0x000fe400000000ca */
[C---:B------:R-:W-:Y:S02]  /*5340*/  LOP3.LUT R190, R0.reuse, 0x18, RZ, 0xfc, !PT ;  /* 0x0000001800be7812 */ /* 0x040fe400078efcff */
[----:B--2---:R-:W-:Y:S01]  /*5350*/  LOP3.LUT R3, R0, 0x2, RZ, 0xfc, !PT ;  /* 0x0000000200037812 */ /* 0x004fe200078efcff */
[----:B0-----:R-:W-:Y:S01]  /*5360*/  IMAD.WIDE R186, R184, 0x2, R188 ;  /* 0x00000002b8ba7825 */ /* 0x001fe200078e02bc */
[----:B------:R-:W-:Y:S02]  /*5370*/  LOP3.LUT R184, R0, 0x18, RZ, 0xfc, !PT ;  /* 0x0000001800b87812 */ /* 0x000fe400078efcff */
[----:B------:R-:W-:Y:S01]  /*5380*/  ISETP.GE.AND P1, PT, R190, UR9, PT ;  /* 0x00000009be007c0c */ /* 0x000fe2000bf26270 */
[----:B-1----:R-:W-:Y:S01]  /*5390*/  IMAD R3, R3, R181, RZ ;  /* 0x000000b503037224 */ /* 0x002fe200078e02ff */
[----:B------:R0:W2:Y:S01]  /*53a0*/  @!P0 LDG.E.U16 R202, desc[UR10][R186.64] ;  /* 0x0000000abaca8981 */ /* 0x0000a2000c1e1500 */
[----:B------:R-:W1:Y:S01]  /*53b0*/  LDC R181, c[0x0][0x238] ;  /* 0x00008e00ffb57b82 */ /* 0x000e620000000800 */
[----:B------:R-:W-:-:S02]  /*53c0*/  PRMT R201, RZ, 0x7610, R201 ;  /* 0x00007610ffc97816 */ /* 0x000fc400000000c9 */
[----:B------:R-:W-:-:S05]  /*53d0*/  PRMT R200, RZ, 0x7610, R200 ;  /* 0x00007610ffc87816 */ /* 0x000fca00000000c8 */
[----:B------:R-:W1:Y:S01]  /*53e0*/  LDC R190, c[0x0][0x238] ;  /* 0x00008e00ffbe7b82 */ /* 0x000e620000000800 */
[----:B0-----:R-:W-:Y:S01]  /*53f0*/  LOP3.LUT R186, R0, 0x2, RZ, 0xfc, !PT ;  /* 0x0000000200ba7812 */ /* 0x001fe200078efcff */
[----:B------:R-:W-:-:S03]  /*5400*/  IMAD R184, R184, R191, RZ ;  /* 0x000000bfb8b87224 */ /* 0x000fc600078e02ff */
[----:B------:R-:W-:Y:S01]  /*5410*/  ISETP.GE.AND P0, PT, R186, UR9, PT ;  /* 0x00000009ba007c0c */ /* 0x000fe2000bf06270 */
[--C-:B------:R-:W-:Y:S02]  /*5420*/  IMAD.WIDE R186, R184, 0x2, R188.reuse ;  /* 0x00000002b8ba7825 */ /* 0x100fe400078e02bc */
[----:B------:R-:W0:Y:S03]  /*5430*/  LDC R184, c[0x0][0x238] ;  /* 0x00008e00ffb87b82 */ /* 0x000e260000000800 */
[----:B------:R1:W2:Y:S02]  /*5440*/  @!P1 LDG.E.U16 R201, desc[UR10][R186.64] ;  /* 0x0000000abac99981 */ /* 0x0002a4000c1e1500 */
[----:B-1----:R-:W-:Y:S01]  /*5450*/  IMAD.WIDE R186, R3, 0x2, R188 ;  /* 0x0000000203ba7825 */ /* 0x002fe200078e02bc */
[----:B------:R-:W-:-:S04]  /*5460*/  LOP3.LUT R3, R0, 0xa, RZ, 0xfc, !PT ;  /* 0x0000000a00037812 */ /* 0x000fc800078efcff */
[----:B------:R1:W2:Y:S01]  /*5470*/  @!P0 LDG.E.U16 R200, desc[UR10][R186.64] ;  /* 0x0000000abac88981 */ /* 0x0002a2000c1e1500 */
[----:B------:R-:W-:Y:S01]  /*5480*/  IMAD R3, R3, R181, RZ ;  /* 0x000000b503037224 */ /* 0x000fe200078e02ff */
[C---:B------:R-:W-:Y:S02]  /*5490*/  LOP3.LUT R181, R0.reuse, 0x12, RZ, 0xfc, !PT ;  /* 0x0000001200b57812 */ /* 0x040fe400078efcff */
[----:B-1----:R-:W-:-:S04]  /*54a0*/  LOP3.LUT R186, R0, 0xa, RZ, 0xfc, !PT ;  /* 0x0000000a00ba7812 */ /* 0x002fc800078efcff */
[----:B------:R-:W-:Y:S02]  /*54b0*/  ISETP.GE.AND P0, PT, R186, UR9, PT ;  /* 0x00000009ba007c0c */ /* 0x000fe4000bf06270 */
[----:B------:R-:W-:Y:S02]  /*54c0*/  LOP3.LUT R186, R0, 0x12, RZ, 0xfc, !PT ;  /* 0x0000001200ba7812 */ /* 0x000fe400078efcff */
[----:B------:R-:W-:Y:S02]  /*54d0*/  PRMT R199, RZ, 0x7610, R199 ;  /* 0x00007610ffc77816 */ /* 0x000fe400000000c7 */
[----:B------:R-:W-:Y:S01]  /*54e0*/  ISETP.GE.AND P1, PT, R186, UR9, PT ;  /* 0x00000009ba007c0c */ /* 0x000fe2000bf26270 */
[----:B------:R-:W-:-:S04]  /*54f0*/  IMAD.WIDE R186, R3, 0x2, R188 ;  /* 0x0000000203ba7825 */ /* 0x000fc800078e02bc */
[----:B0-----:R-:W-:Y:S02]  /*5500*/  IMAD R181, R181, R184, RZ ;  /* 0x000000b8b5b57224 */ /* 0x001fe400078e02ff */
[----:B------:R0:W2:Y:S01]  /*5510*/  @!P0 LDG.E.U16 R199, desc[UR10][R186.64] ;  /* 0x0000000abac78981 */ /* 0x0000a2000c1e1500 */
[----:B------:R-:W-:Y:S02]  /*5520*/  PRMT R198, RZ, 0x7610, R198 ;  /* 0x00007610ffc67816 */ /* 0x000fe400000000c6 */
[C---:B------:R-:W-:Y:S01]  /*5530*/  LOP3.LUT R184, R0.reuse, 0x1a, RZ, 0xfc, !PT ;  /* 0x0000001a00b87812 */ /* 0x040fe200078efcff */
[----:B0-----:R-:W-:Y:S02]  /*5540*/  IMAD.WIDE R186, R181, 0x2, R188 ;  /* 0x00000002b5ba7825 */ /* 0x001fe400078e02bc */
[----:B------:R-:W0:Y:S01]  /*5550*/  LDC R181, c[0x0][0x238] ;  /* 0x00008e00ffb57b82 */ /* 0x000e220000000800 */
[----:B------:R-:W-:Y:S01]  /*5560*/  LOP3.LUT R3, R0, 0x1a, RZ, 0xfc, !PT ;  /* 0x0000001a00037812 */ /* 0x000fe200078efcff */
[----:B------:R-:W-:Y:S01]  /*5570*/  IMAD R184, R184, R190, RZ ;  /* 0x000000beb8b87224 */ /* 0x000fe200078e02ff */
[----:B------:R1:W2:Y:S02]  /*5580*/  @!P1 LDG.E.U16 R198, desc[UR10][R186.64] ;  /* 0x0000000abac69981 */ /* 0x0002a4000c1e1500 */
[----:B------:R-:W-:-:S02]  /*5590*/  ISETP.GE.AND P1, PT, R3, UR9, PT ;  /* 0x0000000903007c0c */ /* 0x000fc4000bf26270 */
[----:B------:R-:W-:Y:S01]  /*55a0*/  PRMT R197, RZ, 0x7610, R197 ;  /* 0x00007610ffc57816 */ /* 0x000fe200000000c5 */
[----:B------:R-:W0:Y:S01]  /*55b0*/  LDC R190, c[0x0][0x238] ;  /* 0x00008e00ffbe7b82 */ /* 0x000e220000000800 */
[----:B-1----:R-:W-:-:S04]  /*55c0*/  LOP3.LUT R186, R0, 0x4, RZ, 0xfc, !PT ;  /* 0x0000000400ba7812 */ /* 0x002fc800078efcff */
[----:B------:R-:W-:Y:S01]  /*55d0*/  ISETP.GE.AND P0, PT, R186, UR9, PT ;  /* 0x00000009ba007c0c */ /* 0x000fe2000bf06270 */
[----:B------:R-:W-:Y:S02]  /*55e0*/  IMAD.WIDE R186, R184, 0x2, R188 ;  /* 0x00000002b8ba7825 */ /* 0x000fe400078e02bc */
[----:B------:R-:W1:Y:S01]  /*55f0*/  LDC R184, c[0x0][0x238] ;  /* 0x00008e00ffb87b82 */ /* 0x000e620000000800 */
[----:B------:R-:W-:Y:S02]  /*5600*/  LOP3.LUT R3, R0, 0x4, RZ, 0xfc, !PT ;  /* 0x0000000400037812 */ /* 0x000fe400078efcff */
[----:B------:R0:W2:Y:S03]  /*5610*/  @!P1 LDG.E.U16 R197, desc[UR10][R186.64] ;  /* 0x0000000abac59981 */ /* 0x0000a6000c1e1500 */
[----:B0-----:R-:W-:Y:S01]  /*5620*/  IMAD R3, R3, R181, RZ ;  /* 0x000000b503037224 */ /* 0x001fe200078e02ff */
[----:B------:R-:W-:-:S03]  /*5630*/  PRMT R196, RZ, 0x7610, R196 ;  /* 0x00007610ffc47816 */ /* 0x000fc600000000c4 */
[----:B------:R-:W-:Y:S01]  /*5640*/  IMAD.WIDE R186, R3, 0x2, R188 ;  /* 0x0000000203ba7825 */ /* 0x000fe200078e02bc */
[----:B------:R-:W-:-:S04]  /*5650*/  LOP3.LUT R181, R0, 0xc, RZ, 0xfc, !PT ;  /* 0x0000000c00b57812 */ /* 0x000fc800078efcff */
[----:B------:R0:W2:Y:S02]  /*5660*/  @!P0 LDG.E.U16 R196, desc[UR10][R186.64] ;  /* 0x0000000abac48981 */ /* 0x0000a4000c1e1500 */
[----:B0-----:R-:W-:Y:S01]  /*5670*/  LOP3.LUT R186, R0, 0xc, RZ, 0xfc, !PT ;  /* 0x0000000c00ba7812 */ /* 0x001fe200078efcff */
[----:B-1----:R-:W-:-:S03]  /*5680*/  IMAD R181, R181, R184, RZ ;  /* 0x000000b8b5b57224 */ /* 0x002fc600078e02ff */
[----:B------:R-:W-:Y:S02]  /*5690*/  ISETP.GE.AND P0, PT, R186, UR9, PT ;  /* 0x00000009ba007c0c */ /* 0x000fe4000bf06270 */
[----:B------:R-:W-:-:S04]  /*56a0*/  LOP3.LUT R186, R0, 0x14, RZ, 0xfc, !PT ;  /* 0x0000001400ba7812 */ /* 0x000fc800078efcff */
[----:B------:R-:W-:Y:S01]  /*56b0*/  ISETP.GE.AND P1, PT, R186, UR9, PT ;  /* 0x00000009ba007c0c */ /* 0x000fe2000bf26270 */
[----:B------:R-:W-:Y:S02]  /*56c0*/  IMAD.WIDE R186, R181, 0x2, R188 ;  /* 0x00000002b5ba7825 */ /* 0x000fe400078e02bc */
[----:B------:R-:W0:Y:S01]  /*56d0*/  LDC R181, c[0x0][0x238] ;  /* 0x00008e00ffb57b82 */ /* 0x000e220000000800 */
[----:B------:R-:W-:Y:S02]  /*56e0*/  PRMT R195, RZ, 0x7610, R195 ;  /* 0x00007610ffc37816 */ /* 0x000fe400000000c3 */
[C---:B------:R-:W-:Y:S02]  /*56f0*/  LOP3.LUT R3, R0.reuse, 0x1c, RZ, 0xfc, !PT ;  /* 0x0000001c00037812 */ /* 0x040fe400078efcff */
[----:B------:R-:W-:Y:S02]  /*5700*/  LOP3.LUT R184, R0, 0x14, RZ, 0xfc, !PT ;  /* 0x0000001400b87812 */ /* 0x000fe400078efcff */
[----:B------:R1:W2:Y:S01]  /*5710*/  @!P0 LDG.E.U16 R195, desc[UR10][R186.64] ;  /* 0x0000000abac38981 */ /* 0x0002a2000c1e1500 */
[----:B------:R-:W-:-:S02]  /*5720*/  ISETP.GE.AND P0, PT, R3, UR9, PT ;  /* 0x0000000903007c0c */ /* 0x000fc4000bf06270 */
[----:B------:R-:W-:Y:S01]  /*5730*/  IMAD R184, R184, R190, RZ ;  /* 0x000000beb8b87224 */ /* 0x000fe200078e02ff */
[----:B------:R-:W-:Y:S02]  /*5740*/  PRMT R194, RZ, 0x7610, R194 ;  /* 0x00007610ffc27816 */ /* 0x000fe400000000c2 */
[----:B------:R-:W-:Y:S02]  /*5750*/  PRMT R193, RZ, 0x7610, R193 ;  /* 0x00007610ffc17816 */ /* 0x000fe400000000c1 */
[----:B------:R-:W-:Y:S01]  /*5760*/  PRMT R192, RZ, 0x7610, R192 ;  /* 0x00007610ffc07816 */ /* 0x000fe200000000c0 */
[----:B------:R-:W4:Y:S01]  /*5770*/  S2R R191, SR_TID.X ;  /* 0x0000000000bf7919 */ /* 0x000f220000002100 */
[----:B-1----:R-:W-:Y:S01]  /*5780*/  IMAD.WIDE R186, R184, 0x2, R188 ;  /* 0x00000002b8ba7825 */ /* 0x002fe200078e02bc */
[----:B------:R-:W-:Y:S01]  /*5790*/  PRMT R213, RZ, 0x7610, R213 ;  /* 0x00007610ffd57816 */ /* 0x000fe200000000d5 */
[----:B------:R-:W1:Y:S02]  /*57a0*/  LDC R190, c[0x0][0x238] ;  /* 0x00008e00ffbe7b82 */ /* 0x000e640000000800 */
[----:B0-----:R-:W-:Y:S01]  /*57b0*/  IMAD R3, R3, R181, RZ ;  /* 0x000000b503037224 */ /* 0x001fe200078e02ff */
[----:B------:R-:W0:Y:S05]  /*57c0*/  S2R R184, SR_TID.X ;  /* 0x0000000000b87919 */ /* 0x000e2a0000002100 */
[----:B------:R-:W4:Y:S01]  /*57d0*/  LDC R181, c[0x0][0x238] ;  /* 0x00008e00ffb57b82 */ /* 0x000f220000000800 */
[----:B------:R1:W2:Y:S02]  /*57e0*/  @!P1 LDG.E.U16 R194, desc[UR10][R186.64] ;  /* 0x0000000abac29981 */ /* 0x0002a4000c1e1500 */
[----:B-1----:R-:W-:Y:S01]  /*57f0*/  IMAD.WIDE R186, R3, 0x2, R188 ;  /* 0x0000000203ba7825 */ /* 0x002fe200078e02bc */
[----:B------:R-:W-:-:S04]  /*5800*/  LOP3.LUT R3, R0, 0x6, RZ, 0xfc, !PT ;  /* 0x0000000600037812 */ /* 0x000fc800078efcff */
[----:B------:R1:W2:Y:S02]  /*5810*/  @!P0 LDG.E.U16 R193, desc[UR10][R186.64] ;  /* 0x0000000abac18981 */ /* 0x0002a4000c1e1500 */
[----:B-1----:R-:W-:-:S04]  /*5820*/  LOP3.LUT R186, R0, 0x6, RZ, 0xfc, !PT ;  /* 0x0000000600ba7812 */ /* 0x002fc800078efcff */
[----:B------:R-:W-:Y:S01]  /*5830*/  ISETP.GE.AND P0, PT, R186, UR9, PT ;  /* 0x00000009ba007c0c */ /* 0x000fe2000bf06270 */
[----:B----4-:R-:W-:Y:S02]  /*5840*/  IMAD R3, R3, R181, RZ ;  /* 0x000000b503037224 */ /* 0x010fe400078e02ff */
[----:B------:R-:W1:Y:S02]  /*5850*/  LDC R181, c[0x0][0x238] ;  /* 0x00008e00ffb57b82 */ /* 0x000e640000000800 */
[----:B------:R-:W-:Y:S01]  /*5860*/  IMAD.WIDE R186, R3, 0x2, R188 ;  /* 0x0000000203ba7825 */ /* 0x000fe200078e02bc */
[----:B0-----:R-:W-:-:S07]  /*5870*/  SHF.R.U32.HI R3, RZ, 0x6, R184 ;  /* 0x00000006ff037819 */ /* 0x001fce00000116b8 */
[----:B------:R0:W4:Y:S01]  /*5880*/  @!P0 LDG.E.U16 R192, desc[UR10][R186.64] ;  /* 0x0000000abac08981 */ /* 0x000122000c1e1500 */
[----:B------:R-:W-:Y:S02]  /*5890*/  SGXT.U32 R3, R3, 0x1 ;  /* 0x000000010303781a */ /* 0x000fe40000000000 */
[----:B0-----:R-:W-:-:S04]  /*58a0*/  LOP3.LUT R186, R0, 0xe, RZ, 0xfc, !PT ;  /* 0x0000000e00ba7812 */ /* 0x001fc800078efcff */
[----:B------:R-:W-:Y:S02]  /*58b0*/  ISETP.GE.AND P0, PT, R186, UR9, PT ;  /* 0x00000009ba007c0c */ /* 0x000fe4000bf06270 */
[----:B------:R-:W-:Y:S02]  /*58c0*/  LOP3.LUT R186, R0, 0x16, RZ, 0xfc, !PT ;  /* 0x0000001600ba7812 */ /* 0x000fe400078efcff */
[----:B------:R-:W3:Y:S04]  /*58d0*/  LDL.LU R0, [R1+0x98] ;  /* 0x0000980001007983 */ /* 0x000ee80000300800 */
[----:B------:R-:W2:Y:S01]  /*58e0*/  LDL.LU R184, [R1+0x44] ;  /* 0x0000440001b87983 */ /* 0x000ea20000300800 */
[----:B------:R-:W-:-:S05]  /*58f0*/  LOP3.LUT R3, R3, 0xe, RZ, 0xfc, !PT ;  /* 0x0000000e03037812 */ /* 0x000fca00078efcff */
[----:B-1----:R-:W-:Y:S01]  /*5900*/  IMAD R3, R3, R181, RZ ;  /* 0x000000b503037224 */ /* 0x002fe200078e02ff */
[----:B------:R-:W-:-:S03]  /*5910*/  ISETP.GE.AND P1, PT, R186, UR9, PT ;  /* 0x00000009ba007c0c */ /* 0x000fc6000bf26270 */
[----:B------:R-:W-:Y:S02]  /*5920*/  IMAD.WIDE R186, R3, 0x2, R188 ;  /* 0x0000000203ba7825 */ /* 0x000fe400078e02bc */
[----:B------:R-:W4:Y:S01]  /*5930*/  LDL.LU R3, [R1+0x3c] ;  /* 0x00003c0001037983 */ /* 0x000f220000300800 */
[--C-:B------:R-:W-:Y:S02]  /*5940*/  SHF.R.U32.HI R181, RZ, 0x6, R191.reuse ;  /* 0x00000006ffb57819 */ /* 0x100fe400000116bf */
[----:B------:R-:W-:Y:S01]  /*5950*/  SHF.R.U32.HI R191, RZ, 0x6, R191 ;  /* 0x00000006ffbf7819 */ /* 0x000fe200000116bf */
[----:B------:R0:W4:Y:S03]  /*5960*/  @!P0 LDG.E.U16 R213, desc[UR10][R186.64] ;  /* 0x0000000abad58981 */ /* 0x000126000c1e1500 */
[----:B------:R-:W-:-:S04]  /*5970*/  SGXT.U32 R191, R191, 0x1 ;  /* 0x00000001bfbf781a */ /* 0x000fc80000000000 */
[----:B------:R-:W-:-:S04]  /*5980*/  LOP3.LUT R191, R191, 0x1e, RZ, 0xfc, !PT ;  /* 0x0000001ebfbf7812 */ /* 0x000fc800078efcff */
[----:B------:R-:W-:Y:S02]  /*5990*/  ISETP.GE.AND P0, PT, R191, UR9, PT ;  /* 0x00000009bf007c0c */ /* 0x000fe4000bf06270 */
[----:B------:R-:W1:Y:S01]  /*59a0*/  S2R R191, SR_TID.X ;  /* 0x0000000000bf7919 */ /* 0x000e620000002100 */
[----:B------:R-:W-:-:S04]  /*59b0*/  SGXT.U32 R181, R181, 0x1 ;  /* 0x00000001b5b5781a */ /* 0x000fc80000000000 */
[----:B------:R-:W-:-:S05]  /*59c0*/  LOP3.LUT R181, R181, 0x16, RZ, 0xfc, !PT ;  /* 0x00000016b5b57812 */ /* 0x000fca00078efcff */
[----:B------:R-:W-:Y:S02]  /*59d0*/  IMAD R181, R181, R190, RZ ;  /* 0x000000beb5b57224 */ /* 0x000fe400078e02ff */
[----:B------:R-:W1:Y:S02]  /*59e0*/  LDC R190, c[0x0][0x238] ;  /* 0x00008e00ffbe7b82 */ /* 0x000e640000000800 */
[----:B0-----:R-:W-:Y:S01]  /*59f0*/  IMAD.WIDE R186, R181, 0x2, R188 ;  /* 0x00000002b5ba7825 */ /* 0x001fe200078e02bc */
[----:B------:R-:W-:Y:S02]  /*5a00*/  PRMT R207, RZ, 0x7610, R207 ;  /* 0x00007610ffcf7816 */ /* 0x000fe400000000cf */
[----:B------:R-:W-:Y:S01]  /*5a10*/  PRMT R208, RZ, 0x7610, R208 ;  /* 0x00007610ffd07816 */ /* 0x000fe200000000d0 */
[----:B------:R0:W-:Y:S04]  /*5a20*/  STL [R1+0xac], R188 ;  /* 0x0000acbc01007387 */ /* 0x0001e80000100800 */
[----:B------:R0:W4:Y:S01]  /*5a30*/  @!P1 LDG.E.U16 R207, desc[UR10][R186.64] ;  /* 0x0000000abacf9981 */ /* 0x000122000c1e1500 */
[----:B-1----:R-:W-:-:S04]  /*5a40*/  SHF.R.U32.HI R181, RZ, 0x6, R191 ;  /* 0x00000006ffb57819 */ /* 0x002fc800000116bf */
[----:B------:R-:W-:-:S04]  /*5a50*/  SGXT.U32 R181, R181, 0x1 ;  /* 0x00000001b5b5781a */ /* 0x000fc80000000000 */
[----:B------:R-:W-:-:S05]  /*5a60*/  LOP3.LUT R181, R181, 0x1e, RZ, 0xfc, !PT ;  /* 0x0000001eb5b57812 */ /* 0x000fca00078efcff */
[----:B------:R-:W-:Y:S01]  /*5a70*/  IMAD R181, R181, R190, RZ ;  /* 0x000000beb5b57224 */ /* 0x000fe200078e02ff */
[----:B------:R1:W-:Y:S03]  /*5a80*/  STL [R1+0xa8], R189 ;  /* 0x0000a8bd01007387 */ /* 0x0003e60000100800 */
[----:B0-----:R-:W-:Y:S02]  /*5a90*/  IMAD.WIDE R186, R181, 0x2, R188 ;  /* 0x00000002b5ba7825 */ /* 0x001fe400078e02bc */
[----:B------:R-:W4:Y:S04]  /*5aa0*/  LDL.LU R181, [R1+0x30] ;  /* 0x0000300001b57983 */ /* 0x000f280000300800 */
[----:B------:R2:W4:Y:S01]  /*5ab0*/  @!P0 LDG.E.U16 R208, desc[UR10][R186.64] ;  /* 0x0000000abad08981 */ /* 0x000522000c1e1500 */
[----:B------:R-:W-:Y:S01]  /*5ac0*/  BAR.SYNC.DEFER_BLOCKING 0x0 ;  /* 0x0000000000007b1d */ /* 0x000fe20000010000 */
[----:B------:R-:W-:-:S04]  /*5ad0*/  LOP3.LUT R190, R191, 0x1f, RZ, 0xc0, !PT ;  /* 0x0000001fbfbe7812 */ /* 0x000fc800078ec0ff */
[----:B------:R-:W-:Y:S01]  /*5ae0*/  ISETP.GE.AND P0, PT, R190, UR9, PT ;  /* 0x00000009be007c0c */ /* 0x000fe2000bf06270 */
[----:B------:R-:W4:Y:S01]  /*5af0*/  LDL.LU R188, [R1+0x2c] ;  /* 0x00002c0001bc7983 */ /* 0x000f220000300800 */
[----:B------:R-:W-:-:S03]  /*5b00*/  PRMT R209, RZ, 0x7610, R209 ;  /* 0x00007610ffd17816 */ /* 0x000fc600000000d1 */
[----:B-1----:R-:W4:Y:S01]  /*5b10*/  LDL.LU R189, [R1+0x90] ;  /* 0x0000900001bd7983 */ /* 0x002f220000300800 */
[----:B------:R-:W-:-:S03]  /*5b20*/  PRMT R211, RZ, 0x7610, R211 ;  /* 0x00007610ffd37816 */ /* 0x000fc600000000d3 */
[----:B------:R0:W-:Y:S01]  /*5b30*/  STL [R1+0xb0], R226 ;  /* 0x0000b0e201007387 */ /* 0x0001e20000100800 */
[----:B--2---:R-:W-:-:S05]  /*5b40*/  IADD3 R186, P1, R184, R185, RZ ;  /* 0x000000b9b8ba7210 */ /* 0x004fca0007f3e0ff */
[--C-:B------:R-:W-:Y:S02]  /*5b50*/  IMAD.X R187, R226, 0x1, R4.reuse, P1 ;  /* 0x00000001e2bb7824 */ /* 0x100fe400008e0604 */
[----:B0-----:R-:W2:Y:S04]  /*5b60*/  LDL.LU R226, [R1+0x88] ;  /* 0x0000880001e27983 */ /* 0x001ea80000300800 */
[----:B------:R3:W2:Y:S02]  /*5b70*/  @!P0 LDG.E.U16 R209, desc[UR10][R186.64] ;  /* 0x0000000abad18981 */ /* 0x0006a4000c1e1500 */
[----:B---3--:R-:W-:Y:S02]  /*5b80*/  IADD3 R186, P1, R0, R185, RZ ;  /* 0x000000b900ba7210 */ /* 0x008fe40007f3e0ff */
[----:B------:R0:W-:Y:S03]  /*5b90*/  STL [R1+0xb4], R0 ;  /* 0x0000b40001007387 */ /* 0x0001e60000100800 */
[----:B----4-:R-:W-:-:S05]  /*5ba0*/  IMAD.X R187, R3, 0x1, R4, P1 ;  /* 0x0000000103bb7824 */ /* 0x010fca00008e0604 */
[----:B------:R1:W3:Y:S04]  /*5bb0*/  @!P0 LDG.E.U16 R211, desc[UR10][R186.64] ;  /* 0x0000000abad38981 */ /* 0x0002e8000c1e1500 */
[----:B0-----:R-:W4:Y:S04]  /*5bc0*/  LDL.LU R0, [R1+0x1c] ;  /* 0x00001c0001007983 */ /* 0x001f280000300800 */
[----:B------:R0:W-:Y:S01]  /*5bd0*/  STL [R1+0xb8], R3 ;  /* 0x0000b80301007387 */ /* 0x0001e20000100800 */
[----:B-1----:R-:W-:-:S03]  /*5be0*/  IADD3 R186, P1, R223, R185, RZ ;  /* 0x000000b9dfba7210 */ /* 0x002fc60007f3e0ff */
[----:B0-----:R-:W3:Y:S04]  /*5bf0*/  LDL.LU R3, [R1+0x10] ;  /* 0x0000100001037983 */ /* 0x001ee80000300800 */
[----:B------:R0:W-:Y:S04]  /*5c00*/  STL [R1+0xbc], R223 ;  /* 0x0000bcdf01007387 */ /* 0x0001e80000100800 */
[----:B0-----:R-:W2:Y:S01]  /*5c10*/  LDL R223, [R1+0x20] ;  /* 0x0000200001df7983 */ /* 0x001ea20000100800 */
[----:B------:R-:W-:Y:S01]  /*5c20*/  PRMT R212, RZ, 0x7610, R212 ;  /* 0x00007610ffd47816 */ /* 0x000fe200000000d4 */
[----:B------:R-:W-:-:S05]  /*5c30*/  IMAD.X R187, R214, 0x1, R4, P1 ;  /* 0x00000001d6bb7824 */ /* 0x000fca00008e0604 */
[----:B------:R0:W3:Y:S01]  /*5c40*/  @!P0 LDG.E.U16 R212, desc[UR10][R186.64] ;  /* 0x0000000abad48981 */ /* 0x0000e2000c1e1500 */
[----:B------:R-:W-:Y:S02]  /*5c50*/  PRMT R210, RZ, 0x7610, R210 ;  /* 0x00007610ffd27816 */ /* 0x000fe400000000d2 */
[----:B0-----:R-:W-:-:S05]  /*5c60*/  IADD3 R186, P1, R181, R185, RZ ;  /* 0x000000b9b5ba7210 */ /* 0x001fca0007f3e0ff */
[----:B------:R-:W-:Y:S01]  /*5c70*/  IMAD.X R187, R222, 0x1, R4, P1 ;  /* 0x00000001debb7824 */ /* 0x000fe200008e0604 */
[----:B------:R-:W-:-:S04]  /*5c80*/  IADD3 R190, P1, R227, R185, RZ ;  /* 0x000000b9e3be7210 */ /* 0x000fc80007f3e0ff */
[----:B------:R0:W3:Y:S01]  /*5c90*/  @!P0 LDG.E.U16 R210, desc[UR10][R186.64] ;  /* 0x0000000abad28981 */ /* 0x0000e2000c1e1500 */
[----:B------:R-:W-:Y:S01]  /*5ca0*/  IMAD.X R191, R156, 0x1, R4, P1 ;  /* 0x000000019cbf7824 */ /* 0x000fe200008e0604 */
[----:B0-----:R-:W-:-:S06]  /*5cb0*/  PRMT R186, RZ, 0x7610, R186 ;  /* 0x00007610ffba7816 */ /* 0x001fcc00000000ba */
[----:B------:R0:W3:Y:S01]  /*5cc0*/  @!P0 LDG.E.U16 R186, desc[UR10][R190.64] ;  /* 0x0000000abeba8981 */ /* 0x0000e2000c1e1500 */
[----:B------:R-:W-:Y:S02]  /*5cd0*/  PRMT R206, RZ, 0x7610, R206 ;  /* 0x00007610ffce7816 */ /* 0x000fe400000000ce */
[----:B0-----:R-:W-:Y:S01]  /*5ce0*/  IADD3 R190, P1, R189, R185, RZ ;  /* 0x000000b9bdbe7210 */ /* 0x001fe20007f3e0ff */
[----:B------:R-:W-:Y:S04]  /*5cf0*/  STL [R1+0xc0], R214 ;  /* 0x0000c0d601007387 */ /* 0x000fe80000100800 */
[----:B------:R-:W-:Y:S01]  /*5d00*/  IMAD.X R191, R188, 0x1, R4, P1 ;  /* 0x00000001bcbf7824 */ /* 0x000fe200008e0604 */
[----:B------:R-:W-:Y:S04]  /*5d10*/  STL [R1+0xc4], R181 ;  /* 0x0000c4b501007387 */ /* 0x000fe80000100800 */
[----:B------:R0:W3:Y:S04]  /*5d20*/  @!P0 LDG.E.U16 R206, desc[UR10][R190.64] ;  /* 0x0000000abece8981 */ /* 0x0000e8000c1e1500 */
[----:B------:R-:W-:Y:S01]  /*5d30*/  STL [R1+0xc8], R222 ;  /* 0x0000c8de01007387 */ /* 0x000fe20000100800 */
[----:B------:R-:W-:-:S03]  /*5d40*/  PRMT R205, RZ, 0x7610, R205 ;  /* 0x00007610ffcd7816 */ /* 0x000fc600000000cd */
[----:B------:R-:W-:Y:S01]  /*5d50*/  STL [R1+0xf8], R227 ;  /* 0x0000f8e301007387 */ /* 0x000fe20000100800 */
[----:B0-----:R-:W-:-:S03]  /*5d60*/  IADD3 R190, P1, R219, R185, RZ ;  /* 0x000000b9dbbe7210 */ /* 0x001fc60007f3e0ff */
[----:B------:R-:W-:Y:S04]  /*5d70*/  STL [R1+0xfc], R156 ;  /* 0x0000fc9c01007387 */ /* 0x000fe80000100800 */
[----:B------:R-:W-:Y:S01]  /*5d80*/  STL [R1+0xcc], R189 ;  /* 0x0000ccbd01007387 */ /* 0x000fe20000100800 */
[----:B------:R-:W-:-:S03]  /*5d90*/  IMAD.X R191, R179, 0x1, R4, P1 ;  /* 0x00000001b3bf7824 */ /* 0x000fc600008e0604 */
[----:B------:R-:W-:Y:S04]  /*5da0*/  STL [R1+0xd0], R188 ;  /* 0x0000d0bc01007387 */ /* 0x000fe80000100800 */
[----:B------:R0:W-:Y:S04]  /*5db0*/  STL [R1+0xd4], R219 ;  /* 0x0000d4db01007387 */ /* 0x0001e80000100800 */
[----:B------:R-:W-:Y:S04]  /*5dc0*/  STL [R1+0xd8], R179 ;  /* 0x0000d8b301007387 */ /* 0x000fe80000100800 */
[----:B------:R2:W3:Y:S04]  /*5dd0*/  @!P0 LDG.E.U16 R205, desc[UR10][R190.64] ;  /* 0x0000000abecd8981 */ /* 0x0004e8000c1e1500 */
[----:B0-----:R-:W3:Y:S04]  /*5de0*/  LDL.LU R219, [R1+0x68] ;  /* 0x0000680001db7983 */ /* 0x001ee80000300800 */
[----:B------:R-:W3:Y:S04]  /*5df0*/  LDL.LU R189, [R1+0x70] ;  /* 0x0000700001bd7983 */ /* 0x000ee80000300800 */
[----:B------:R-:W3:Y:S04]  /*5e00*/  LDL.LU R222, [R1+0x78] ;  /* 0x0000780001de7983 */ /* 0x000ee80000300800 */
[----:B------:R-:W3:Y:S04]  /*5e10*/  LDL.LU R181, [R1] ;  /* 0x0000000001b57983 */ /* 0x000ee80000300800 */
[----:B------:R-:W3:Y:S01]  /*5e20*/  LDL.LU R214, [R1+0xc] ;  /* 0x00000c0001d67983 */ /* 0x000ee20000300800 */
[----:B--2---:R-:W-:-:S03]  /*5e30*/  IADD3 R190, P1, R223, R185, RZ ;  /* 0x000000b9dfbe7210 */ /* 0x004fc60007f3e0ff */
[----:B------:R-:W2:Y:S04]  /*5e40*/  LDL.LU R223, [R1+0x80] ;  /* 0x0000800001df7983 */ /* 0x000ea80000300800 */
[----:B------:R0:W-:Y:S01]  /*5e50*/  STS.U16 [R2+UR8+0x4000], R204 ;  /* 0x004000cc02007988 */ /* 0x0001e20008000408 */
[----:B------:R-:W-:Y:S01]  /*5e60*/  IMAD.X R191, R218, 0x1, R4, P1 ;  /* 0x00000001dabf7824 */ /* 0x000fe200008e0604 */
[----:B0-----:R-:W-:Y:S02]  /*5e70*/  PRMT R204, RZ, 0x7610, R204 ;  /* 0x00007610ffcc7816 */ /* 0x001fe400000000cc */
[----:B------:R0:W-:Y:S04]  /*5e80*/  STS.U16 [R2+UR8+0x4400], R203 ;  /* 0x004400cb02007988 */ /* 0x0001e80008000408 */
[----:B------:R1:W2:Y:S01]  /*5e90*/  @!P0 LDG.E.U16 R204, desc[UR10][R190.64] ;  /* 0x0000000abecc8981 */ /* 0x0002a2000c1e1500 */
[----:B0-----:R-:W-:-:S02]  /*5ea0*/  PRMT R203, RZ, 0x7610, R203 ;  /* 0x00007610ffcb7816 */ /* 0x001fc400000000cb */
[----:B-1----:R-:W-:-:S05]  /*5eb0*/  IADD3 R190, P1, R226, R185, RZ ;  /* 0x000000b9e2be7210 */ /* 0x002fca0007f3e0ff */
[----:B----4-:R-:W-:Y:S01]  /*5ec0*/  IMAD.X R191, R0, 0x1, R4, P1 ;  /* 0x0000000100bf7824 */ /* 0x010fe200008e0604 */
[----:B------:R0:W-:Y:S04]  /*5ed0*/  STS.U16 [R2+UR8+0x4800], R202 ;  /* 0x004800ca02007988 */ /* 0x0001e80008000408 */
[----:B------:R1:W4:Y:S01]  /*5ee0*/  @!P0 LDG.E.U16 R203, desc[UR10][R190.64] ;  /* 0x0000000abecb8981 */ /* 0x000322000c1e1500 */
[----:B0-----:R-:W-:Y:S02]  /*5ef0*/  PRMT R202, RZ, 0x7610, R202 ;  /* 0x00007610ffca7816 */ /* 0x001fe400000000ca */
[----:B-1----:R-:W-:-:S05]  /*5f00*/  IADD3 R190, P1, R217, R185, RZ ;  /* 0x000000b9d9be7210 */ /* 0x002fca0007f3e0ff */
[----:B------:R-:W-:Y:S01]  /*5f10*/  IMAD.X R191, R177, 0x1, R4, P1 ;  /* 0x00000001b1bf7824 */ /* 0x000fe200008e0604 */
[----:B------:R0:W-:Y:S04]  /*5f20*/  STS.U16 [R2+UR8+0x4c00], R201 ;  /* 0x004c00c902007988 */ /* 0x0001e80008000408 */
[----:B------:R3:W4:Y:S01]  /*5f30*/  @!P0 LDG.E.U16 R202, desc[UR10][R190.64] ;  /* 0x0000000abeca8981 */ /* 0x000722000c1e1500 */
[----:B------:R-:W-:Y:S02]  /*5f40*/  LOP3.LUT R156, R2, 0x20, RZ, 0x3c, !PT ;  /* 0x00000020029c7812 */ /* 0x000fe400078e3cff */
[----:B0-----:R-:W-:Y:S02]  /*5f50*/  PRMT R201, RZ, 0x7610, R201 ;  /* 0x00007610ffc97816 */ /* 0x001fe400000000c9 */
[----:B---3--:R-:W-:-:S05]  /*5f60*/  IADD3 R190, P1, R3, R185, RZ ;  /* 0x000000b903be7210 */ /* 0x008fca0007f3e0ff */
[----:B------:R-:W-:Y:S01]  /*5f70*/  IMAD.X R191, R172, 0x1, R4, P1 ;  /* 0x00000001acbf7824 */ /* 0x000fe200008e0604 */
[----:B------:R0:W-:Y:S04]  /*5f80*/  STS.U16 [R156+UR8+0x4100], R200 ;  /* 0x004100c89c007988 */ /* 0x0001e80008000408 */
[----:B------:R2:W3:Y:S01]  /*5f90*/  @!P0 LDG.E.U16 R201, desc[UR10][R190.64] ;  /* 0x0000000abec98981 */ /* 0x0004e2000c1e1500 */
[----:B0-----:R-:W-:-:S03]  /*5fa0*/  PRMT R200, RZ, 0x7610, R200 ;  /* 0x00007610ffc87816 */ /* 0x001fc600000000c8 */
[----:B------:R-:W-:Y:S04]  /*5fb0*/  STL [R1+0xdc], R218 ;  /* 0x0000dcda01007387 */ /* 0x000fe80000100800 */
[----:B------:R-:W-:Y:S04]  /*5fc0*/  STL [R1+0xe0], R226 ;  /* 0x0000e0e201007387 */ /* 0x000fe80000100800 */
[----:B------:R-:W-:Y:S04]  /*5fd0*/  STL [R1+0xe4], R0 ;  /* 0x0000e40001007387 */ /* 0x000fe80000100800 */
[----:B------:R-:W-:Y:S04]  /*5fe0*/  STL [R1+0xe8], R217 ;  /* 0x0000e8d901007387 */ /* 0x000fe80000100800 */
[----:B------:R-:W-:Y:S04]  /*5ff0*/  STL [R1+0xec], R177 ;  /* 0x0000ecb101007387 */ /* 0x000fe80000100800 */
[----:B------:R-:W-:Y:S04]  /*6000*/  STL [R1+0xf0], R3 ;  /* 0x0000f00301007387 */ /* 0x000fe80000100800 */
[----:B------:R0:W-:Y:S04]  /*6010*/  STS.U16 [R156+UR8+0x4500], R199 ;  /* 0x004500c79c007988 */ /* 0x0001e80008000408 */
[----:B------:R-:W-:Y:S01]  /*6020*/  STL [R1+0xf4], R172 ;  /* 0x0000f4ac01007387 */ /* 0x000fe20000100800 */
[----:B0-----:R-:W-:-:S02]  /*6030*/  PRMT R199, RZ, 0x7610, R199 ;  /* 0x00007610ffc77816 */ /* 0x001fc400000000c7 */
[C---:B------:R-:W-:Y:S02]  /*6040*/  LOP3.LUT R156, R2.reuse, 0x40, RZ, 0x3c, !PT ;  /* 0x00000040029c7812 */ /* 0x040fe400078e3cff */
[----:B------:R-:W-:Y:S02]  /*6050*/  LOP3.LUT R0, R2, 0x60, RZ, 0x3c, !PT ;  /* 0x0000006002007812 */ /* 0x000fe400078e3cff */
[----:B--2---:R-:W-:-:S05]  /*6060*/  IADD3 R190, P1, R223, R185, RZ ;  /* 0x000000b9dfbe7210 */ /* 0x004fca0007f3e0ff */
[----:B------:R-:W-:-:S05]  /*6070*/  IMAD.X R191, R214, 0x1, R4, P1 ;  /* 0x00000001d6bf7824 */ /* 0x000fca00008e0604 */
[----:B------:R0:W2:Y:S04]  /*6080*/  @!P0 LDG.E.U16 R200, desc[UR10][R190.64] ;  /* 0x0000000abec88981 */ /* 0x0000a8000c1e1500 */
[----:B------:R-:W-:Y:S01]  /*6090*/  STL [R1+0x100], R223 ;  /* 0x000100df01007387 */ /* 0x000fe20000100800 */
[----:B0-----:R-:W-:-:S03]  /*60a0*/  IADD3 R190, P1, R173, R185, RZ ;  /* 0x000000b9adbe7210 */ /* 0x001fc60007f3e0ff */
[----:B------:R-:W-:Y:S02]  /*60b0*/  STL [R1+0x104], R214 ;  /* 0x000104d601007387 */ /* 0x000fe40000100800 */
[----:B------:R-:W-:Y:S02]  /*60c0*/  IMAD.X R191, R174, 0x1, R4, P1 ;  /* 0x00000001aebf7824 */ /* 0x000fe400008e0604 */
[----:B------:R-:W-:Y:S04]  /*60d0*/  STL [R1+0x108], R173 ;  /* 0x000108ad01007387 */ /* 0x000fe80000100800 */
[----:B------:R0:W-:Y:S04]  /*60e0*/  STL [R1+0x10c], R174 ;  /* 0x00010cae01007387 */ /* 0x0001e80000100800 */
[----:B------:R1:W2:Y:S01]  /*60f0*/  @!P0 LDG.E.U16 R199, desc[UR10][R190.64] ;  /* 0x0000000abec78981 */ /* 0x0002a2000c1e1500 */
[----:B0-----:R-:W-:-:S02]  /*6100*/  LOP3.LUT R174, R2, 0x20, RZ, 0x3c, !PT ;  /* 0x0000002002ae7812 */ /* 0x001fc400078e3cff */
[----:B-1----:R-:W-:-:S03]  /*6110*/  IADD3 R190, P1, R181, R185, RZ ;  /* 0x000000b9b5be7210 */ /* 0x002fc60007f3e0ff */
[----:B------:R0:W-:Y:S02]  /*6120*/  STS.U16 [R174+UR8+0x4900], R198 ;  /* 0x004900c6ae007988 */ /* 0x0001e40008000408 */
[----:B------:R-:W-:Y:S01]  /*6130*/  IMAD.X R191, R166, 0x1, R4, P1 ;  /* 0x00000001a6bf7824 */ /* 0x000fe200008e0604 */
[----:B0-----:R-:W-:Y:S01]  /*6140*/  PRMT R198, RZ, 0x7610, R198 ;  /* 0x00007610ffc67816 */ /* 0x001fe200000000c6 */
[----:B------:R0:W-:Y:S05]  /*6150*/  STS.U16 [R174+UR8+0x4d00], R197 ;  /* 0x004d00c5ae007988 */ /* 0x0001ea0008000408 */
[----:B------:R1:W2:Y:S04]  /*6160*/  @!P0 LDG.E.U16 R198, desc[UR10][R190.64] ;  /* 0x0000000abec68981 */ /* 0x0002a8000c1e1500 */
[----:B------:R-:W-:Y:S01]  /*6170*/  STL [R1+0x110], R181 ;  /* 0x000110b501007387 */ /* 0x000fe20000100800 */
[----:B0-----:R-:W-:-:S02]  /*6180*/  PRMT R197, RZ, 0x7610, R197 ;  /* 0x00007610ffc57816 */ /* 0x001fc400000000c5 */
[-C--:B-1----:R-:W-:Y:S01]  /*6190*/  IADD3 R190, P1, R222, R185.reuse, RZ ;  /* 0x000000b9debe7210 */ /* 0x082fe20007f3e0ff */
[----:B------:R-:W-:Y:S04]  /*61a0*/  STL [R1+0x114], R166 ;  /* 0x000114a601007387 */ /* 0x000fe80000100800 */
[----:B------:R-:W-:Y:S01]  /*61b0*/  IMAD.X R191, R252, 0x1, R4, P1 ;  /* 0x00000001fcbf7824 */ /* 0x000fe200008e0604 */
[----:B------:R-:W-:Y:S04]  /*61c0*/  STL [R1+0x118], R222 ;  /* 0x000118de01007387 */ /* 0x000fe80000100800 */
[----:B------:R-:W-:Y:S04]  /*61d0*/  STL [R1+0x11c], R252 ;  /* 0x00011cfc01007387 */ /* 0x000fe80000100800 */
[----:B------:R-:W-:Y:S04]  /*61e0*/  STL [R1+0x120], R167 ;  /* 0x000120a701007387 */ /* 0x000fe80000100800 */
[----:B------:R0:W2:Y:S04]  /*61f0*/  @!P0 LDG.E.U16 R197, desc[UR10][R190.64] ;  /* 0x0000000abec58981 */ /* 0x0000a8000c1e1500 */
[----:B------:R-:W-:Y:S04]  /*6200*/  STL [R1+0x124], R168 ;  /* 0x000124a801007387 */ /* 0x000fe80000100800 */
[----:B------:R-:W-:Y:S01]  /*6210*/  STL [R1+0x128], R249 ;  /* 0x000128f901007387 */ /* 0x000fe20000100800 */
[----:B0-----:R-:W-:-:S03]  /*6220*/  IADD3 R190, P1, R167, R185, RZ ;  /* 0x000000b9a7be7210 */ /* 0x001fc60007f3e0ff */
[----:B------:R-:W-:Y:S04]  /*6230*/  STL [R1+0x12c], R160 ;  /* 0x00012ca001007387 */ /* 0x000fe80000100800 */
[----:B------:R-:W4:Y:S01]  /*6240*/  LDL.LU R218, [R1+0x60] ;  /* 0x0000600001da7983 */ /* 0x000f220000300800 */
[----:B------:R-:W-:-:S03]  /*6250*/  IMAD.X R191, R168, 0x1, R4, P1 ;  /* 0x00000001a8bf7824 */ /* 0x000fc600008e0604 */
[----:B------:R0:W-:Y:S02]  /*6260*/  STS.U16 [R156+UR8+0x4200], R196 ;  /* 0x004200c49c007988 */ /* 0x0001e40008000408 */
[----:B0-----:R-:W-:-:S06]  /*6270*/  PRMT R196, RZ, 0x7610, R196 ;  /* 0x00007610ffc47816 */ /* 0x001fcc00000000c4 */
[----:B------:R0:W2:Y:S02]  /*6280*/  @!P0 LDG.E.U16 R196, desc[UR10][R190.64] ;  /* 0x0000000abec48981 */ /* 0x0000a4000c1e1500 */
[----:B0-----:R-:W-:-:S05]  /*6290*/  IADD3 R190, P1, R249, R185, RZ ;  /* 0x000000b9f9be7210 */ /* 0x001fca0007f3e0ff */
[----:B------:R-:W-:Y:S02]  /*62a0*/  IMAD.X R191, R160, 0x1, R4, P1 ;  /* 0x00000001a0bf7824 */ /* 0x000fe400008e0604 */
[----:B------:R-:W2:Y:S04]  /*62b0*/  LDL.LU R160, [R1+0x18] ;  /* 0x0000180001a07983 */ /* 0x000ea80000300800 */
[----:B------:R-:W2:Y:S04]  /*62c0*/  LDL.LU R249, [R1+0x74] ;  /* 0x0000740001f97983 */ /* 0x000ea80000300800 */
[----:B------:R-:W2:Y:S04]  /*62d0*/  LDL.LU R168, [R1+0x28] ;  /* 0x0000280001a87983 */ /* 0x000ea80000300800 */
[----:B------:R-:W2:Y:S04]  /*62e0*/  LDL.LU R167, [R1+0x40] ;  /* 0x0000400001a77983 */ /* 0x000ea80000300800 */
[----:B------:R-:W2:Y:S04]  /*62f0*/  LDL.LU R252, [R1+0x8] ;  /* 0x0000080001fc7983 */ /* 0x000ea80000300800 */
[----:B------:R-:W2:Y:S04]  /*6300*/  LDL.LU R222, [R1+0x38] ;  /* 0x0000380001de7983 */ /* 0x000ea80000300800 */
[----:B------:R-:W2:Y:S04]  /*6310*/  LDL.LU R166, [R1+0x94] ;  /* 0x0000940001a67983 */ /* 0x000ea80000300800 */
[----:B------:R-:W-:Y:S04]  /*6320*/  STS.U16 [R156+UR8+0x4600], R195 ;  /* 0x004600c39c007988 */ /* 0x000fe80008000408 */
[----:B------:R-:W2:Y:S04]  /*6330*/  LDL.LU R181, [R1+0x34] ;  /* 0x0000340001b57983 */ /* 0x000ea80000300800 */
[----:B------:R-:W-:Y:S04]  /*6340*/  STS.U16 [R156+UR8+0x4a00], R194 ;  /* 0x004a00c29c007988 */ /* 0x000fe80008000408 */
[----:B------:R-:W2:Y:S04]  /*6350*/  LDL.LU R173, [R1+0x8c] ;  /* 0x00008c0001ad7983 */ /* 0x000ea80000300800 */
[----:B------:R0:W-:Y:S04]  /*6360*/  STS.U16 [R156+UR8+0x4e00], R193 ;  /* 0x004e00c19c007988 */ /* 0x0001e80008000408 */
[----:B------:R-:W2:Y:S04]  /*6370*/  LDL.LU R214, [R1+0x24] ;  /* 0x0000240001d67983 */ /* 0x000ea80000300800 */
[----:B------:R-:W-:Y:S04]  /*6380*/  STS.U16 [R0+UR8+0x4300], R192 ;  /* 0x004300c000007988 */ /* 0x000fe80008000408 */
[----:B------:R-:W2:Y:S04]  /*6390*/  LDL.LU R223, [R1+0x84] ;  /* 0x0000840001df7983 */ /* 0x000ea80000300800 */
[----:B------:R1:W-:Y:S04]  /*63a0*/  STS.U16 [R0+UR8+0x4700], R213 ;  /* 0x004700d500007988 */ /* 0x0003e80008000408 */
[----:B0-----:R-:W2:Y:S04]  /*63b0*/  LDL.LU R156, [R1+0x14] ;  /* 0x00001400019c7983 */ /* 0x001ea80000300800 */
[----:B------:R-:W2:Y:S01]  /*63c0*/  LDL.LU R227, [R1+0x4] ;  /* 0x0000040001e37983 */ /* 0x000ea20000300800 */
[----:B-1----:R-:W-:-:S03]  /*63d0*/  IMAD.MOV.U32 R213, RZ, RZ, R184 ;  /* 0x000000ffffd57224 */ /* 0x002fc600078e00b8 */
[----:B------:R-:W2:Y:S04]  /*63e0*/  LDL.LU R184, [R1+0x7c] ;  /* 0x00007c0001b87983 */ /* 0x000ea80000300800 */
[----:B------:R-:W2:Y:S04]  /*63f0*/  LDL.LU R172, [R1+0x48] ;  /* 0x0000480001ac7983 */ /* 0x000ea80000300800 */
[----:B------:R-:W2:Y:S04]  /*6400*/  LDL.LU R3, [R1+0x4c] ;  /* 0x00004c0001037983 */ /* 0x000ea80000300800 */
[----:B------:R-:W-:Y:S04]  /*6410*/  STS.U16 [R0+UR8+0x4b00], R207 ;  /* 0x004b00cf00007988 */ /* 0x000fe80008000408 */
[----:B------:R-:W3:Y:S04]  /*6420*/  LDL.LU R177, [R1+0x50] ;  /* 0x0000500001b17983 */ /* 0x000ee80000300800 */
[----:B------:R0:W-:Y:S04]  /*6430*/  STS.U16 [R0+UR8+0x4f00], R208 ;  /* 0x004f00d000007988 */ /* 0x0001e80008000408 */
[----:B------:R-:W2:Y:S04]  /*6440*/  LDL.LU R217, [R1+0x54] ;  /* 0x0000540001d97983 */ /* 0x000ea80000300800 */
[----:B0-----:R-:W3:Y:S01]  /*6450*/  LDL.LU R0, [R1+0x58] ;  /* 0x0000580001007983 */ /* 0x001ee20000300800 */
[----:B------:R-:W-:-:S02]  /*6460*/  PRMT R195, RZ, 0x7610, R195 ;  /* 0x00007610ffc37816 */ /* 0x000fc400000000c3 */
[----:B------:R-:W-:Y:S02]  /*6470*/  PRMT R194, RZ, 0x7610, R194 ;  /* 0x00007610ffc27816 */ /* 0x000fe400000000c2 */
[----:B------:R-:W-:Y:S02]  /*6480*/  PRMT R193, RZ, 0x7610, R193 ;  /* 0x00007610ffc17816 */ /* 0x000fe400000000c1 */
[----:B------:R-:W-:Y:S01]  /*6490*/  PRMT R192, RZ, 0x7610, R192 ;  /* 0x00007610ffc07816 */ /* 0x000fe200000000c0 */
[----:B------:R0:W2:Y:S01]  /*64a0*/  @!P0 LDG.E.U16 R195, desc[UR10][R190.64] ;  /* 0x0000000abec38981 */ /* 0x0000a2000c1e1500 */
[----:B------:R-:W-:Y:S02]  /*64b0*/  PRMT R187, RZ, 0x7610, R187 ;  /* 0x00007610ffbb7816 */ /* 0x000fe400000000bb */
[----:B------:R-:W-:Y:S02]  /*64c0*/  PRMT R207, RZ, 0x7610, R207 ;  /* 0x00007610ffcf7816 */ /* 0x000fe400000000cf */
[----:B------:R-:W-:Y:S01]  /*64d0*/  PRMT R208, RZ, 0x7610, R208 ;  /* 0x00007610ffd07816 */ /* 0x000fe200000000d0 */
[----:B------:R1:W-:Y:S01]  /*64e0*/  STS.U16 [R2+UR8], R209 ;  /* 0x000000d102007988 */ /* 0x0003e20008000408 */
[----:B0-----:R-:W-:-:S03]  /*64f0*/  IADD3 R190, P1, R189, R185, RZ ;  /* 0x000000b9bdbe7210 */ /* 0x001fc60007f3e0ff */
[----:B------:R0:W-:Y:S02]  /*6500*/  STS.U16 [R2+UR8+0x200], R211 ;  /* 0x000200d302007988 */ /* 0x0001e40008000408 */
[----:B------:R-:W-:Y:S02]  /*6510*/  IMAD.X R191, R248, 0x1, R4, P1 ;  /* 0x00000001f8bf7824 */ /* 0x000fe400008e0604 */
[----:B------:R0:W-:Y:S04]  /*6520*/  STS.U16 [R2+UR8+0x400], R212 ;  /* 0x000400d402007988 */ /* 0x0001e80008000408 */
[----:B------:R1:W2:Y:S04]  /*6530*/  @!P0 LDG.E.U16 R194, desc[UR10][R190.64] ;  /* 0x0000000abec28981 */ /* 0x0002a8000c1e1500 */
[----:B------:R0:W-:Y:S04]  /*6540*/  STS.U16 [R2+UR8+0x600], R210 ;  /* 0x000600d202007988 */ /* 0x0001e80008000408 */
[----:B------:R4:W-:Y:S01]  /*6550*/  STS.U16 [R2+UR8+0x800], R206 ;  /* 0x000800ce02007988 */ /* 0x0009e20008000408 */
[----:B-1----:R-:W-:-:S03]  /*6560*/  IADD3 R190, P1, R161, R185, RZ ;  /* 0x000000b9a1be7210 */ /* 0x002fc60007f3e0ff */
[----:B------:R1:W-:Y:S02]  /*6570*/  STS.U16 [R2+UR8+0xa00], R205 ;  /* 0x000a00cd02007988 */ /* 0x0003e40008000408 */
[----:B------:R-:W-:Y:S02]  /*6580*/  IMAD.X R191, R162, 0x1, R4, P1 ;  /* 0x00000001a2bf7824 */ /* 0x000fe400008e0604 */
[----:B------:R-:W2:Y:S04]  /*6590*/  LDL.LU R226, [R1+0x5c] ;  /* 0x00005c0001e27983 */ /* 0x000ea80000300800 */
[----:B------:R1:W2:Y:S01]  /*65a0*/  @!P0 LDG.E.U16 R193, desc[UR10][R190.64] ;  /* 0x0000000abec18981 */ /* 0x0002a2000c1e1500 */
[----:B------:R-:W-:Y:S02]  /*65b0*/  PRMT R209, RZ, 0x7610, R209 ;  /* 0x00007610ffd17816 */ /* 0x000fe400000000d1 */
[----:B0-----:R-:W-:Y:S01]  /*65c0*/  PRMT R211, RZ, 0x7610, R211 ;  /* 0x00007610ffd37816 */ /* 0x001fe200000000d3 */
[----:B------:R-:W2:Y:S01]  /*65d0*/  LDL.LU R179, [R1+0x64] ;  /* 0x0000640001b37983 */ /* 0x000ea20000300800 */
[----:B------:R-:W-:-:S02]  /*65e0*/  PRMT R212, RZ, 0x7610, R212 ;  /* 0x00007610ffd47816 */ /* 0x000fc400000000d4 */
[----:B------:R-:W-:Y:S01]  /*65f0*/  PRMT R210, RZ, 0x7610, R210 ;  /* 0x00007610ffd27816 */ /* 0x000fe200000000d2 */
[----:B------:R-:W2:Y:S01]  /*6600*/  LDL.LU R188, [R1+0x6c] ;  /* 0x00006c0001bc7983 */ /* 0x000ea20000300800 */
[----:B-1----:R-:W-:-:S05]  /*6610*/  IADD3 R190, P1, R245, R185, RZ ;  /* 0x000000b9f5be7210 */ /* 0x002fca0007f3e0ff */
[----:B------:R-:W-:-:S05]  /*6620*/  IMAD.X R191, R155, 0x1, R4, P1 ;  /* 0x000000019bbf7824 */ /* 0x000fca00008e0604 */
[----:B------:R0:W2:Y:S02]  /*6630*/  @!P0 LDG.E.U16 R192, desc[UR10][R190.64] ;  /* 0x0000000abec08981 */ /* 0x0000a4000c1e1500 */
[----:B0-----:R-:W-:-:S05]  /*6640*/  IADD3 R190, P1, R219, R185, RZ ;  /* 0x000000b9dbbe7210 */ /* 0x001fca0007f3e0ff */
        /* <DEDUP_REMOVED lines=8> */
[----:B----4-:R-:W-:-:S05]  /*66d0*/  IADD3 R190, P1, R218, R185, RZ ;  /* 0x000000b9dabe7210 */ /* 0x010fca0007f3e0ff */
[----:B------:R-:W-:-:S05]  /*66e0*/  IMAD.X R191, R240, 0x1, R4, P1 ;  /* 0x00000001f0bf7824 */ /* 0x000fca00008e0604 */
[----:B------:R0:W4:Y:S02]  /*66f0*/  @!P0 LDG.E.U16 R209, desc[UR10][R190.64] ;  /* 0x0000000abed18981 */ /* 0x000124000c1e1500 */
[----:B0-----:R-:W-:-:S05]  /*6700*/  IADD3 R190, P1, R22, R185, RZ ;  /* 0x000000b916be7210 */ /* 0x001fca0007f3e0ff */
[----:B------:R-:W-:-:S05]  /*6710*/  IMAD.X R191, R23, 0x1, R4, P1 ;  /* 0x0000000117bf7824 */ /* 0x000fca00008e0604 */
[----:B------:R0:W4:Y:S02]  /*6720*/  @!P0 LDG.E.U16 R211, desc[UR10][R190.64] ;  /* 0x0000000abed38981 */ /* 0x000124000c1e1500 */
[----:B0-----:R-:W-:-:S05]  /*6730*/  IADD3 R190, P1, R237, R185, RZ ;  /* 0x000000b9edbe7210 */ /* 0x001fca0007f3e0ff */
[----:B------:R-:W-:-:S05]  /*6740*/  IMAD.X R191, R15, 0x1, R4, P1 ;  /* 0x000000010fbf7824 */ /* 0x000fca00008e0604 */
[----:B------:R3:W4:Y:S01]  /*6750*/  @!P0 LDG.E.U16 R212, desc[UR10][R190.64] ;  /* 0x0000000abed48981 */ /* 0x000722000c1e1500 */
[----:B------:R-:W-:Y:S02]  /*6760*/  PRMT R206, RZ, 0x7610, R206 ;  /* 0x00007610ffce7816 */ /* 0x000fe400000000ce */
[----:B------:R-:W-:Y:S01]  /*6770*/  PRMT R205, RZ, 0x7610, R205 ;  /* 0x00007610ffcd7816 */ /* 0x000fe200000000cd */
[----:B------:R0:W-:Y:S02]  /*6780*/  STS.U16 [R2+UR8+0xc00], R204 ;  /* 0x000c00cc02007988 */ /* 0x0001e40008000408 */
[----:B0-----:R-:W-:Y:S02]  /*6790*/  PRMT R204, RZ, 0x7610, R204 ;  /* 0x00007610ffcc7816 */ /* 0x001fe400000000cc */
[----:B------:R0:W-:Y:S02]  /*67a0*/  STS.U16 [R2+UR8+0xe00], R203 ;  /* 0x000e00cb02007988 */ /* 0x0001e40008000408 */
[----:B0-----:R-:W-:-:S02]  /*67b0*/  PRMT R203, RZ, 0x7610, R203 ;  /* 0x00007610ffcb7816 */ /* 0x001fc400000000cb */
[----:B---3--:R-:W-:-:S05]  /*67c0*/  IADD3 R190, P1, R0, R185, RZ ;  /* 0x000000b900be7210 */ /* 0x008fca0007f3e0ff */
[----:B------:R-:W-:-:S05]  /*67d0*/  IMAD.X R191, R236, 0x1, R4, P1 ;  /* 0x00000001ecbf7824 */ /* 0x000fca00008e0604 */
[----:B------:R0:W3:Y:S02]  /*67e0*/  @!P0 LDG.E.U16 R210, desc[UR10][R190.64] ;  /* 0x0000000abed28981 */ /* 0x0000e4000c1e1500 */
[----:B0-----:R-:W-:-:S05]  /*67f0*/  IADD3 R190, P1, R16, R185, RZ ;  /* 0x000000b910be7210 */ /* 0x001fca0007f3e0ff */
        /* <DEDUP_REMOVED lines=10> */
[----:B------:R0:W3:Y:S04]  /*68a0*/  @!P0 LDG.E.U16 R203, desc[UR10][R190.64] ;  /* 0x0000000abecb8981 */ /* 0x0000e8000c1e1500 */
[----:B------:R1:W-:Y:S01]  /*68b0*/  STS.U16 [R2+UR8+0x1000], R202 ;  /* 0x001000ca02007988 */ /* 0x0003e20008000408 */
[----:B0-----:R-:W-:Y:S02]  /*68c0*/  IADD3 R190, P1, R229, R185, RZ ;  /* 0x000000b9e5be7210 */ /* 0x001fe40007f3e0ff */
[----:B-1----:R-:W-:-:S03]  /*68d0*/  PRMT R202, RZ, 0x7610, R202 ;  /* 0x00007610ffca7816 */ /* 0x002fc600000000ca */
[----:B------:R-:W-:Y:S01]  /*68e0*/  IMAD.X R191, R5, 0x1, R4, P1 ;  /* 0x0000000105bf7824 */ /* 0x000fe200008e0604 */
[----:B------:R0:W-:Y:S04]  /*68f0*/  STS.U16 [R2+UR8+0x1200], R201 ;  /* 0x001200c902007988 */ /* 0x0001e80008000408 */
[----:B------:R2:W3:Y:S01]  /*6900*/  @!P0 LDG.E.U16 R202, desc[UR10][R190.64] ;  /* 0x0000000abeca8981 */ /* 0x0004e2000c1e1500 */
[----:B0-----:R-:W-:Y:S02]  /*6910*/  PRMT R201, RZ, 0x7610, R201 ;  /* 0x00007610ffc97816 */ /* 0x001fe400000000c9 */
[----:B--2---:R-:W-:-:S05]  /*6920*/  IADD3 R190, P1, R172, R185, RZ ;  /* 0x000000b9acbe7210 */ /* 0x004fca0007f3e0ff */
[----:B------:R-:W-:Y:S01]  /*6930*/  IMAD.X R191, R228, 0x1, R4, P1 ;  /* 0x00000001e4bf7824 */ /* 0x000fe200008e0604 */
[----:B------:R0:W-:Y:S04]  /*6940*/  STS.U16 [R2+UR8+0x1400], R200 ;  /* 0x001400c802007988 */ /* 0x0001e80008000408 */
[----:B------:R1:W2:Y:S01]  /*6950*/  @!P0 LDG.E.U16 R201, desc[UR10][R190.64] ;  /* 0x0000000abec98981 */ /* 0x0002a2000c1e1500 */
[----:B0-----:R-:W-:Y:S02]  /*6960*/  PRMT R200, RZ, 0x7610, R200 ;  /* 0x00007610ffc87816 */ /* 0x001fe400000000c8 */
[----:B-1----:R-:W-:-:S05]  /*6970*/  IADD3 R190, P1, R167, R185, RZ ;  /* 0x000000b9a7be7210 */ /* 0x002fca0007f3e0ff */
        /* <DEDUP_REMOVED lines=56> */
[----:B----4-:R0:W-:Y:S04]  /*6d00*/  STS.U16 [R2+UR8+0x2c00], R209 ;  /* 0x002c00d102007988 */ /* 0x0101e80008000408 */
[----:B------:R1:W4:Y:S01]  /*6d10*/  @!P0 LDG.E.U16 R208, desc[UR10][R190.64] ;  /* 0x0000000abed08981 */ /* 0x000322000c1e1500 */
[----:B0-----:R-:W-:Y:S02]  /*6d20*/  PRMT R209, RZ, 0x7610, R209 ;  /* 0x00007610ffd17816 */ /* 0x001fe400000000d1 */
[----:B-1----:R-:W-:-:S05]  /*6d30*/  IADD3 R190, P1, R170, R185, RZ ;  /* 0x000000b9aabe7210 */ /* 0x002fca0007f3e0ff */
[----:B------:R-:W-:Y:S01]  /*6d40*/  IMAD.X R191, R171, 0x1, R4, P1 ;  /* 0x00000001abbf7824 */ /* 0x000fe200008e0604 */
[----:B------:R0:W-:Y:S04]  /*6d50*/  STS.U16 [R2+UR8+0x2e00], R211 ;  /* 0x002e00d302007988 */ /* 0x0001e80008000408 */
        /* <DEDUP_REMOVED lines=9> */
[----:B---3--:R0:W-:Y:S04]  /*6df0*/  STS.U16 [R2+UR8+0x3200], R210 ;  /* 0x003200d202007988 */ /* 0x0081e80008000408 */
[----:B------:R1:W3:Y:S01]  /*6e00*/  @!P0 LDG.E.U16 R212, desc[UR10][R190.64] ;  /* 0x0000000abed48981 */ /* 0x0002e2000c1e1500 */
[----:B0-----:R-:W-:Y:S02]  /*6e10*/  PRMT R210, RZ, 0x7610, R210 ;  /* 0x00007610ffd27816 */ /* 0x001fe400000000d2 */
[----:B-1----:R-:W-:-:S05]  /*6e20*/  IADD3 R190, P1, R164, R185, RZ ;  /* 0x000000b9a4be7210 */ /* 0x002fca0007f3e0ff */
[----:B------:R-:W-:Y:S01]  /*6e30*/  IMAD.X R191, R165, 0x1, R4, P1 ;  /* 0x00000001a5bf7824 */ /* 0x000fe200008e0604 */
[----:B------:R0:W-:Y:S04]  /*6e40*/  STS.U16 [R2+UR8+0x3400], R206 ;  /* 0x003400ce02007988 */ /* 0x0001e80008000408 */
        /* <DEDUP_REMOVED lines=18> */
[----:B------:R-:W-:-:S05]  /*6f70*/  IMAD.X R191, R152, 0x1, R4, P1 ;  /* 0x0000000198bf7824 */ /* 0x000fca00008e0604 */
[----:B------:R0:W3:Y:S04]  /*6f80*/  @!P0 LDG.E.U16 R203, desc[UR10][R190.64] ;  /* 0x0000000abecb8981 */ /* 0x0000e8000c1e1500 */
[----:B------:R1:W-:Y:S01]  /*6f90*/  STS.U16 [R2+UR8+0x3c00], R202 ;  /* 0x003c00ca02007988 */ /* 0x0003e20008000408 */
[----:B0-----:R-:W-:Y:S02]  /*6fa0*/  IADD3 R190, P1, R179, R185, RZ ;  /* 0x000000b9b3be7210 */ /* 0x001fe40007f3e0ff */
[----:B-1----:R-:W-:-:S03]  /*6fb0*/  PRMT R202, RZ, 0x7610, R202 ;  /* 0x00007610ffca7816 */ /* 0x002fc600000000ca */
[----:B------:R-:W-:Y:S01]  /*6fc0*/  IMAD.X R191, R242, 0x1, R4, P1 ;  /* 0x00000001f2bf7824 */ /* 0x000fe200008e0604 */
[----:B--2---:R0:W-:Y:S04]  /*6fd0*/  STS.U16 [R2+UR8+0x3e00], R201 ;  /* 0x003e00c902007988 */ /* 0x0041e80008000408 */
        /* <DEDUP_REMOVED lines=47> */
[----:B-1----:R-:W-:Y:S01]  /*72d0*/  IADD3 R190, P1, R7, R185, RZ ;  /* 0x000000b907be7210 */ /* 0x002fe20007f3e0ff */
[----:B------:R0:W-:Y:S04]  /*72e0*/  STS.U16 [R174+UR8+0x3f00], R186 ;  /* 0x003f00baae007988 */ /* 0x0001e80008000408 */
[----:B------:R-:W-:Y:S01]  /*72f0*/  IMAD.X R191, R8, 0x1, R4, P1 ;  /* 0x0000000108bf7824 */ /* 0x000fe200008e0604 */
[----:B------:R1:W-:Y:S04]  /*7300*/  STS.U16 [R174+UR8+0x1300], R187 ;  /* 0x001300bbae007988 */ /* 0x0003e80008000408 */
[----:B------:R1:W-:Y:S01]  /*7310*/  STS.U16 [R174+UR8+0x1500], R207 ;  /* 0x001500cfae007988 */ /* 0x0003e20008000408 */
[----:B0-----:R-:W-:-:S03]  /*7320*/  IMAD.MOV.U32 R186, RZ, RZ, R168 ;  /* 0x000000ffffba7224 */ /* 0x001fc600078e00a8 */
[----:B------:R0:W2:Y:S04]  /*7330*/  @!P0 LDG.E.U16 R192, desc[UR10][R190.64] ;  /* 0x0000000abec08981 */ /* 0x0000a8000c1e1500 */
[----:B----4-:R4:W-:Y:S01]  /*7340*/  STS.U16 [R174+UR8+0x1700], R208 ;  /* 0x001700d0ae007988 */ /* 0x0109e20008000408 */
[----:B-1----:R-:W-:-:S03]  /*7350*/  IMAD.MOV.U32 R187, RZ, RZ, R167 ;  /* 0x000000ffffbb7224 */ /* 0x002fc600078e00a7 */
[----:B------:R1:W-:Y:S01]  /*7360*/  STS.U16 [R174+UR8+0x1900], R209 ;  /* 0x001900d1ae007988 */ /* 0x0003e20008000408 */
[----:B0-----:R-:W-:-:S03]  /*7370*/  IMAD.MOV.U32 R191, RZ, RZ, R160 ;  /* 0x000000ffffbf7224 */ /* 0x001fc600078e00a0 */
[----:B------:R-:W2:Y:S01]  /*7380*/  LDL.LU R160, [R1+0x12c] ;  /* 0x00012c0001a07983 */ /* 0x000ea20000300800 */
[----:B------:R-:W-:-:S03]  /*7390*/  IMAD.MOV.U32 R190, RZ, RZ, R249 ;  /* 0x000000ffffbe7224 */ /* 0x000fc600078e00f9 */
[----:B------:R0:W-:Y:S01]  /*73a0*/  STS.U16 [R174+UR8+0x1b00], R211 ;  /* 0x001b00d3ae007988 */ /* 0x0001e20008000408 */
[----:B------:R-:W-:-:S03]  /*73b0*/  IMAD.MOV.U32 R207, RZ, RZ, R252 ;  /* 0x000000ffffcf7224 */ /* 0x000fc600078e00fc */
[----:B------:R-:W2:Y:S01]  /*73c0*/  LDL.LU R249, [R1+0x128] ;  /* 0x0001280001f97983 */ /* 0x000ea20000300800 */
[----:B----4-:R-:W-:-:S03]  /*73d0*/  IMAD.MOV.U32 R208, RZ, RZ, R222 ;  /* 0x000000ffffd07224 */ /* 0x010fc600078e00de */
[----:B---3--:R3:W-:Y:S01]  /*73e0*/  STS.U16 [R174+UR8+0x1d00], R212 ;  /* 0x001d00d4ae007988 */ /* 0x0087e20008000408 */
[----:B-1----:R-:W-:-:S03]  /*73f0*/  IMAD.MOV.U32 R209, RZ, RZ, R166 ;  /* 0x000000ffffd17224 */ /* 0x002fc600078e00a6 */
[----:B------:R-:W4:Y:S01]  /*7400*/  LDL.LU R168, [R1+0x124] ;  /* 0x0001240001a87983 */ /* 0x000f220000300800 */
[----:B0-----:R-:W-:-:S03]  /*7410*/  IMAD.MOV.U32 R211, RZ, RZ, R181 ;  /* 0x000000ffffd37224 */ /* 0x001fc600078e00b5 */
[----:B------:R-:W4:Y:S01]  /*7420*/  LDL.LU R167, [R1+0x120] ;  /* 0x0001200001a77983 */ /* 0x000f220000300800 */
[----:B---3--:R-:W-:-:S03]  /*7430*/  LOP3.LUT R212, R2, 0x20, RZ, 0x3c, !PT ;  /* 0x0000002002d47812 */ /* 0x008fc600078e3cff */
[----:B------:R-:W3:Y:S04]  /*7440*/  LDL.LU R252, [R1+0x11c] ;  /* 0x00011c0001fc7983 */ /* 0x000ee80000300800 */
[----:B------:R-:W3:Y:S04]  /*7450*/  LDL.LU R222, [R1+0x118] ;  /* 0x0001180001de7983 */ /* 0x000ee80000300800 */
[----:B------:R-:W3:Y:S04]  /*7460*/  LDL.LU R166, [R1+0x114] ;  /* 0x0001140001a67983 */ /* 0x000ee80000300800 */
[----:B------:R-:W3:Y:S04]  /*7470*/  LDL.LU R181, [R1+0x110] ;  /* 0x0001100001b57983 */ /* 0x000ee80000300800 */
[----:B------:R0:W-:Y:S04]  /*7480*/  STS.U16 [R212+UR8+0x1f00], R210 ;  /* 0x001f00d2d4007988 */ /* 0x0001e80008000408 */
[----:B------:R-:W3:Y:S04]  /*7490*/  LDL.LU R174, [R1+0x10c] ;  /* 0x00010c0001ae7983 */ /* 0x000ee80000300800 */
[----:B------:R1:W-:Y:S01]  /*74a0*/  STS.U16 [R212+UR8+0x2100], R206 ;  /* 0x002100ced4007988 */ /* 0x0003e20008000408 */
[----:B0-----:R-:W-:-:S03]  /*74b0*/  IMAD.MOV.U32 R210, RZ, RZ, R173 ;  /* 0x000000ffffd27224 */ /* 0x001fc600078e00ad */
[----:B------:R-:W3:Y:S04]  /*74c0*/  LDL.LU R173, [R1+0x108] ;  /* 0x0001080001ad7983 */ /* 0x000ee80000300800 */
[----:B------:R0:W-:Y:S01]  /*74d0*/  STS.U16 [R212+UR8+0x2300], R205 ;  /* 0x002300cdd4007988 */ /* 0x0001e20008000408 */
[----:B-1----:R-:W-:-:S03]  /*74e0*/  IMAD.MOV.U32 R206, RZ, RZ, R214 ;  /* 0x000000ffffce7224 */ /* 0x002fc600078e00d6 */
[----:B------:R-:W3:Y:S04]  /*74f0*/  LDL.LU R214, [R1+0x104] ;  /* 0x0001040001d67983 */ /* 0x000ee80000300800 */
[----:B------:R1:W-:Y:S01]  /*7500*/  STS.U16 [R212+UR8+0x2500], R204 ;  /* 0x002500ccd4007988 */ /* 0x0003e20008000408 */
[----:B0-----:R-:W-:-:S03]  /*7510*/  IMAD.MOV.U32 R205, RZ, RZ, R223 ;  /* 0x000000ffffcd7224 */ /* 0x001fc600078e00df */
[----:B------:R-:W3:Y:S04]  /*7520*/  LDL.LU R223, [R1+0x100] ;  /* 0x0001000001df7983 */ /* 0x000ee80000300800 */
[----:B------:R0:W-:Y:S01]  /*7530*/  STS.U16 [R212+UR8+0x2700], R203 ;  /* 0x002700cbd4007988 */ /* 0x0001e20008000408 */
[----:B-1----:R-:W-:-:S03]  /*7540*/  IMAD.MOV.U32 R204, RZ, RZ, R156 ;  /* 0x000000ffffcc7224 */ /* 0x002fc600078e009c */
[----:B------:R-:W4:Y:S01]  /*7550*/  LDL.LU R156, [R1+0xfc] ;  /* 0x0000fc00019c7983 */ /* 0x000f220000300800 */
[----:B0-----:R-:W-:-:S03]  /*7560*/  IMAD.MOV.U32 R203, RZ, RZ, R227 ;  /* 0x000000ffffcb7224 */ /* 0x001fc600078e00e3 */
[----:B------:R-:W3:Y:S04]  /*7570*/  LDL.LU R227, [R1+0xf8] ;  /* 0x0000f80001e37983 */ /* 0x000ee80000300800 */
[----:B--2---:R0:W-:Y:S02]  /*7580*/  STS.U16 [R212+UR8+0x2900], R202 ;  /* 0x002900cad4007988 */ /* 0x0041e40008000408 */
[----:B0-----:R-:W-:Y:S02]  /*7590*/  IMAD.MOV.U32 R202, RZ, RZ, R184 ;  /* 0x000000ffffca7224 */ /* 0x001fe400078e00b8 */
[----:B------:R-:W0:Y:S01]  /*75a0*/  LDC R184, c[0x0][0x23c] ;  /* 0x00008f00ffb87b82 */ /* 0x000e220000000800 */
[----:B------:R-:W-:Y:S04]  /*75b0*/  STS.U16 [R212+UR8+0x2b00], R201 ;  /* 0x002b00c9d4007988 */ /* 0x000fe80008000408 */
[----:B------:R1:W-:Y:S01]  /*75c0*/  STS.U16 [R212+UR8+0x2d00], R200 ;  /* 0x002d00c8d4007988 */ /* 0x0003e20008000408 */
[----:B0-----:R-:W-:-:S02]  /*75d0*/  IMAD.SHL.U32 R184, R184, 0x20, RZ ;  /* 0x00000020b8b87824 */ /* 0x001fc400078e00ff */
[----:B-1----:R-:W-:Y:S02]  /*75e0*/  IMAD.MOV.U32 R200, RZ, RZ, R203 ;  /* 0x000000ffffc87224 */ /* 0x002fe400078e00cb */
[----:B------:R-:W-:Y:S01]  /*75f0*/  IMAD.MOV.U32 R203, RZ, RZ, R205 ;  /* 0x000000ffffcb7224 */ /* 0x000fe200078e00cd */
[----:B------:R0:W-:Y:S01]  /*7600*/  STS.U16 [R212+UR8+0x2f00], R199 ;  /* 0x002f00c7d4007988 */ /* 0x0001e20008000408 */
[----:B------:R-:W-:Y:S02]  /*7610*/  IMAD.MOV.U32 R205, RZ, RZ, R207 ;  /* 0x000000ffffcd7224 */ /* 0x000fe400078e00cf */
[----:B------:R-:W-:Y:S02]  /*7620*/  IMAD.MOV.U32 R207, RZ, RZ, R187 ;  /* 0x000000ffffcf7224 */ /* 0x000fe400078e00bb */
[----:B------:R-:W-:Y:S01]  /*7630*/  IMAD.MOV.U32 R187, RZ, RZ, R228 ;  /* 0x000000ffffbb7224 */ /* 0x000fe200078e00e4 */
[----:B------:R-:W-:Y:S01]  /*7640*/  STS.U16 [R212+UR8+0x3100], R198 ;  /* 0x003100c6d4007988 */ /* 0x000fe20008000408 */
[----:B------:R-:W-:-:S02]  /*7650*/  IMAD.MOV.U32 R201, RZ, RZ, R202 ;  /* 0x000000ffffc97224 */ /* 0x000fc400078e00ca */
[----:B------:R-:W-:Y:S01]  /*7660*/  IMAD.MOV.U32 R202, RZ, RZ, R204 ;  /* 0x000000ffffca7224 */ /* 0x000fe200078e00cc */
[----:B------:R-:W-:Y:S01]  /*7670*/  STS.U16 [R212+UR8+0x3300], R197 ;  /* 0x003300c5d4007988 */ /* 0x000fe20008000408 */
[----:B0-----:R-:W-:Y:S02]  /*7680*/  IMAD.MOV.U32 R199, RZ, RZ, R190 ;  /* 0x000000ffffc77224 */ /* 0x001fe400078e00be */
[----:B------:R-:W-:Y:S01]  /*7690*/  IMAD.MOV.U32 R204, RZ, RZ, R191 ;  /* 0x000000ffffcc7224 */ /* 0x000fe200078e00bf */
[----:B------:R-:W-:Y:S04]  /*76a0*/  STS.U16 [R212+UR8+0x3500], R196 ;  /* 0x003500c4d4007988 */ /* 0x000fe80008000408 */
[----:B------:R-:W-:Y:S04]  /*76b0*/  STS.U16 [R212+UR8+0x3700], R195 ;  /* 0x003700c3d4007988 */ /* 0x000fe80008000408 */
[----:B------:R0:W-:Y:S01]  /*76c0*/  STS.U16 [R212+UR8+0x3900], R194 ;  /* 0x003900c2d4007988 */ /* 0x0001e20008000408 */
[----:B------:R-:W-:Y:S01]  /*76d0*/  UMOV UR16, UR4 ;  /* 0x0000000400107c82 */ /* 0x000fe20008000000 */
[----:B------:R-:W-:Y:S01]  /*76e0*/  UMOV UR17, 0x40000040 ;  /* 0x4000004000117882 */ /* 0x000fe20000000000 */
[----:B------:R-:W-:Y:S01]  /*76f0*/  UMOV UR18, UR6 ;  /* 0x0000000600127c82 */ /* 0x000fe20008000000 */
[----:B------:R-:W-:Y:S01]  /*7700*/  UMOV UR19, 0x80000020 ;  /* 0x8000002000137882 */ /* 0x000fe20000000000 */
[----:B0-----:R-:W0:Y:S01]  /*7710*/  LDC R194, c[0x0][0x238] ;  /* 0x00008e00ffc27b82 */ /* 0x001e220000000800 */
[----:B------:R1:W-:Y:S04]  /*7720*/  STS.U16 [R212+UR8+0x3b00], R193 ;  /* 0x003b00c1d4007988 */ /* 0x0003e80008000408 */
[----:B------:R2:W-:Y:S01]  /*7730*/  STS.U16 [R212+UR8+0x3d00], R192 ;  /* 0x003d00c0d4007988 */ /* 0x0005e20008000408 */
[----:B-1----:R-:W-:Y:S01]  /*7740*/  IMAD.MOV.U32 R193, RZ, RZ, R5 ;  /* 0x000000ffffc17224 */ /* 0x002fe200078e0005 */
[----:B------:R1:W-:Y:S06]  /*7750*/  MEMBAR.ALL.CTA ;  /* 0x0000000000007992 */ /* 0x0003ec0000008000 */
[----:B-1----:R-:W1:Y:S01]  /*7760*/  FENCE.VIEW.ASYNC.S ;  /* 0x00000000000073c6 */ /* 0x002e620000000000 */
[----:B--2---:R-:W-:-:S02]  /*7770*/  IMAD.MOV.U32 R212, RZ, RZ, R186 ;  /* 0x000000ffffd47224 */ /* 0x004fc400078e00ba */
[----:B------:R-:W-:Y:S02]  /*7780*/  IMAD.MOV.U32 R186, RZ, RZ, R172 ;  /* 0x000000ffffba7224 */ /* 0x000fe400078e00ac */
[----:B------:R-:W2:Y:S02]  /*7790*/  LDL.LU R172, [R1+0xf4] ;  /* 0x0000f40001ac7983 */ /* 0x000ea40000300800 */
[----:B------:R-:W-:-:S04]  /*77a0*/  IMAD.WIDE R186, R184, 0x2, R186 ;  /* 0x00000002b8ba7825 */ /* 0x000fc800078e02ba */
[----:B------:R-:W-:Y:S01]  /*77b0*/  IMAD.MOV.U32 R228, RZ, RZ, R187 ;  /* 0x000000ffffe47224 */ /* 0x000fe200078e00bb */
[----:B------:R0:W-:Y:S01]  /*77c0*/  STL [R1+0x48], R186 ;  /* 0x000048ba01007387 */ /* 0x0001e20000100800 */
[----:B----4-:R-:W-:Y:S01]  /*77d0*/  IMAD.MOV.U32 R191, RZ, RZ, R156 ;  /* 0x000000ffffbf7224 */ /* 0x010fe200078e009c */
[----:B-1----:R-:W-:Y:S01]  /*77e0*/  BAR.SYNC.DEFER_BLOCKING 0x0 ;  /* 0x0000000000007b1d */ /* 0x002fe20000010000 */
[----:B0-----:R-:W-:Y:S02]  /*77f0*/  IMAD.MOV.U32 R186, RZ, RZ, R3 ;  /* 0x000000ffffba7224 */ /* 0x001fe400078e0003 */
[----:B------:R-:W-:Y:S02]  /*7800*/  IMAD.MOV.U32 R187, RZ, RZ, R230 ;  /* 0x000000ffffbb7224 */ /* 0x000fe400078e00e6 */
[----:B---3--:R-:W-:Y:S01]  /*7810*/  IMAD.MOV.U32 R190, RZ, RZ, R227 ;  /* 0x000000ffffbe7224 */ /* 0x008fe200078e00e3 */
[----:B------:R-:W3:Y:S01]  /*7820*/  LDL.LU R3, [R1+0xf0] ;  /* 0x0000f00001037983 */ /* 0x000ee20000300800 */
[----:B------:R-:W-:-:S04]  /*7830*/  IMAD.WIDE R186, R184, 0x2, R186 ;  /* 0x00000002b8ba7825 */ /* 0x000fc800078e02ba */
[----:B------:R-:W-:Y:S01]  /*7840*/  IMAD.WIDE R190, R184, 0x2, R190 ;  /* 0x00000002b8be7825 */ /* 0x000fe200078e02be */
[----:B------:R0:W-:Y:S03]  /*7850*/  STL [R1+0x4c], R186 ;  /* 0x00004cba01007387 */ /* 0x0001e60000100800 */
[----:B------:R-:W-:Y:S02]  /*7860*/  IMAD.MOV.U32 R230, RZ, RZ, R187 ;  /* 0x000000ffffe67224 */ /* 0x000fe400078e00bb */
[----:B------:R-:W-:Y:S02]  /*7870*/  IMAD.MOV.U32 R227, RZ, RZ, R190 ;  /* 0x000000ffffe37224 */ /* 0x000fe400078e00be */
[----:B------:R-:W-:Y:S02]  /*7880*/  IMAD.MOV.U32 R156, RZ, RZ, R191 ;  /* 0x000000ffff9c7224 */ /* 0x000fe400078e00bf */
[----:B------:R-:W-:-:S02]  /*7890*/  IMAD.MOV.U32 R190, RZ, RZ, R7 ;  /* 0x000000ffffbe7224 */ /* 0x000fc400078e0007 */
[----:B------:R-:W-:Y:S02]  /*78a0*/  IMAD.MOV.U32 R191, RZ, RZ, R8 ;  /* 0x000000ffffbf7224 */ /* 0x000fe400078e0008 */
[----:B0-----:R-:W-:Y:S02]  /*78b0*/  IMAD.MOV.U32 R186, RZ, RZ, R177 ;  /* 0x000000ffffba7224 */ /* 0x001fe400078e00b1 */
[----:B------:R-:W-:Y:S01]  /*78c0*/  IMAD.MOV.U32 R187, RZ, RZ, R232 ;  /* 0x000000ffffbb7224 */ /* 0x000fe200078e00e8 */
[----:B------:R-:W4:Y:S01]  /*78d0*/  LDL.LU R177, [R1+0xec] ;  /* 0x0000ec0001b17983 */ /* 0x000f220000300800 */
[----:B------:R-:W-:-:S04]  /*78e0*/  IMAD.WIDE R190, R184, 0x2, R190 ;  /* 0x00000002b8be7825 */ /* 0x000fc800078e02be */
[----:B------:R-:W-:-:S04]  /*78f0*/  IMAD.WIDE R186, R184, 0x2, R186 ;  /* 0x00000002b8ba7825 */ /* 0x000fc800078e02ba */
[----:B------:R-:W-:Y:S01]  /*7900*/  IMAD.MOV.U32 R7, RZ, RZ, R190 ;  /* 0x000000ffff077224 */ /* 0x000fe200078e00be */
[----:B------:R0:W-:Y:S01]  /*7910*/  STL [R1+0x50], R186 ;  /* 0x000050ba01007387 */ /* 0x0001e20000100800 */
[----:B------:R-:W-:Y:S02]  /*7920*/  IMAD.MOV.U32 R8, RZ, RZ, R191 ;  /* 0x000000ffff087224 */ /* 0x000fe400078e00bf */
[----:B------:R-:W-:Y:S02]  /*7930*/  IMAD.MOV.U32 R232, RZ, RZ, R187 ;  /* 0x000000ffffe87224 */ /* 0x000fe400078e00bb */
[----:B------:R-:W-:Y:S02]  /*7940*/  IMAD.MOV.U32 R190, RZ, RZ, R231 ;  /* 0x000000ffffbe7224 */ /* 0x000fe400078e00e7 */
[----:B------:R-:W-:Y:S02]  /*7950*/  IMAD.MOV.U32 R191, RZ, RZ, R6 ;  /* 0x000000ffffbf7224 */ /* 0x000fe400078e0006 */
[----:B0-----:R-:W-:-:S02]  /*7960*/  IMAD.MOV.U32 R186, RZ, RZ, R217 ;  /* 0x000000ffffba7224 */ /* 0x001fc400078e00d9 */
        /* <DEDUP_REMOVED lines=10> */
[----:B------:R-:W-:-:S04]  /*7a10*/  IMAD.WIDE R190, R184, 0x2, R190 ;  /* 0x00000002b8be7825 */ /* 0x000fc800078e02be */
[----:B0-----:R-:W-:Y:S02]  /*7a20*/  IMAD.MOV.U32 R186, RZ, RZ, R0 ;  /* 0x000000ffffba7224 */ /* 0x001fe400078e0000 */
[----:B------:R-:W-:Y:S01]  /*7a30*/  IMAD.MOV.U32 R187, RZ, RZ, R236 ;  /* 0x000000ffffbb7224 */ /* 0x000fe200078e00ec */
[----:B------:R-:W4:Y:S01]  /*7a40*/  LDL.LU R0, [R1+0xe4] ;  /* 0x0000e40001007983 */ /* 0x000f220000300800 */
[----:B------:R-:W-:-:S04]  /*7a50*/  IMAD.WIDE R186, R184, 0x2, R186 ;  /* 0x00000002b8ba7825 */ /* 0x000fc800078e02ba */
[----:B------:R-:W-:Y:S02]  /*7a60*/  IMAD.MOV.U32 R13, RZ, RZ, R190 ;  /* 0x000000ffff0d7224 */ /* 0x000fe400078e00be */
[----:B------:R-:W-:Y:S01]  /*7a70*/  IMAD.MOV.U32 R14, RZ, RZ, R191 ;  /* 0x000000ffff0e7224 */ /* 0x000fe200078e00bf */
[----:B------:R0:W-:Y:S01]  /*7a80*/  STL [R1+0x58], R186 ;  /* 0x000058ba01007387 */ /* 0x0001e20000100800 */
[----:B------:R-:W-:Y:S02]  /*7a90*/  IMAD.MOV.U32 R190, RZ, RZ, R235 ;  /* 0x000000ffffbe7224 */ /* 0x000fe400078e00eb */
[----:B------:R-:W-:Y:S02]  /*7aa0*/  IMAD.MOV.U32 R191, RZ, RZ, R12 ;  /* 0x000000ffffbf7224 */ /* 0x000fe400078e000c */
[----:B------:R-:W-:Y:S02]  /*7ab0*/  IMAD.MOV.U32 R236, RZ, RZ, R187 ;  /* 0x000000ffffec7224 */ /* 0x000fe400078e00bb */
[----:B------:R-:W-:-:S04]  /*7ac0*/  IMAD.WIDE R190, R184, 0x2, R190 ;  /* 0x00000002b8be7825 */ /* 0x000fc800078e02be */
[----:B0-----:R-:W-:Y:S02]  /*7ad0*/  IMAD.MOV.U32 R186, RZ, RZ, R226 ;  /* 0x000000ffffba7224 */ /* 0x001fe400078e00e2 */
[----:B------:R-:W-:Y:S01]  /*7ae0*/  IMAD.MOV.U32 R187, RZ, RZ, R238 ;  /* 0x000000ffffbb7224 */ /* 0x000fe200078e00ee */
[----:B------:R-:W4:Y:S01]  /*7af0*/  LDL.LU R226, [R1+0xe0] ;  /* 0x0000e00001e27983 */ /* 0x000f220000300800 */
[----:B------:R-:W-:Y:S02]  /*7b00*/  IMAD.MOV.U32 R235, RZ, RZ, R190 ;  /* 0x000000ffffeb7224 */ /* 0x000fe400078e00be */
[----:B------:R-:W-:-:S04]  /*7b10*/  IMAD.WIDE R186, R184, 0x2, R186 ;  /* 0x00000002b8ba7825 */ /* 0x000fc800078e02ba */
[----:B------:R-:W-:Y:S02]  /*7b20*/  IMAD.MOV.U32 R12, RZ, RZ, R191 ;  /* 0x000000ffff0c7224 */ /* 0x000fe400078e00bf */
[----:B------:R-:W-:Y:S02]  /*7b30*/  IMAD.MOV.U32 R190, RZ, RZ, R19 ;  /* 0x000000ffffbe7224 */ /* 0x000fe400078e0013 */
[----:B------:R-:W-:Y:S01]  /*7b40*/  IMAD.MOV.U32 R191, RZ, RZ, R20 ;  /* 0x000000ffffbf7224 */ /* 0x000fe200078e0014 */
[----:B------:R0:W-:Y:S01]  /*7b50*/  STL [R1+0x5c], R186 ;  /* 0x00005cba01007387 */ /* 0x0001e20000100800 */
[----:B------:R-:W-:Y:S02]  /*7b60*/  IMAD.MOV.U32 R238, RZ, RZ, R187 ;  /* 0x000000ffffee7224 */ /* 0x000fe400078e00bb */
[----:B------:R-:W-:-:S04]  /*7b70*/  IMAD.WIDE R190, R184, 0x2, R190 ;  /* 0x00000002b8be7825 */ /* 0x000fc800078e02be */
[----:B------:R-:W-:Y:S02]  /*7b80*/  IMAD.MOV.U32 R19, RZ, RZ, R190 ;  /* 0x000000ffff137224 */ /* 0x000fe400078e00be */
[----:B0-----:R-:W-:Y:S02]  /*7b90*/  IMAD.MOV.U32 R186, RZ, RZ, R218 ;  /* 0x000000ffffba7224 */ /* 0x001fe400078e00da */
[----:B------:R-:W-:Y:S01]  /*7ba0*/  IMAD.MOV.U32 R187, RZ, RZ, R240 ;  /* 0x000000ffffbb7224 */ /* 0x000fe200078e00f0 */
[----:B------:R-:W4:Y:S01]  /*7bb0*/  LDL.LU R218, [R1+0xdc] ;  /* 0x0000dc0001da7983 */ /* 0x000f220000300800 */
[----:B------:R-:W-:Y:S02]  /*7bc0*/  IMAD.MOV.U32 R20, RZ, RZ, R191 ;  /* 0x000000ffff147224 */ /* 0x000fe400078e00bf */
[----:B------:R-:W-:-:S04]  /*7bd0*/  IMAD.WIDE R186, R184, 0x2, R186 ;  /* 0x00000002b8ba7825 */ /* 0x000fc800078e02ba */
        /* <DEDUP_REMOVED lines=17> */
[----:B------:R-:W-:Y:S02]  /*7cf0*/  IMAD.MOV.U32 R154, RZ, RZ, R191 ;  /* 0x000000ffff9a7224 */ /* 0x000fe400078e00bf */
[----:B0-----:R-:W-:Y:S02]  /*7d00*/  IMAD.MOV.U32 R186, RZ, RZ, R219 ;  /* 0x000000ffffba7224 */ /* 0x001fe400078e00db */
[----:B------:R-:W-:Y:S01]  /*7d10*/  IMAD.MOV.U32 R187, RZ, RZ, R244 ;  /* 0x000000ffffbb7224 */ /* 0x000fe200078e00f4 */
[----:B------:R-:W4:Y:S01]  /*7d20*/  LDL.LU R219, [R1+0xd4] ;  /* 0x0000d40001db7983 */ /* 0x000f220000300800 */
[----:B------:R-:W-:Y:S02]  /*7d30*/  IMAD.MOV.U32 R190, RZ, RZ, R243 ;  /* 0x000000ffffbe7224 */ /* 0x000fe400078e00f3 */
[----:B------:R-:W-:-:S02]  /*7d40*/  IMAD.MOV.U32 R191, RZ, RZ, R152 ;  /* 0x000000ffffbf7224 */ /* 0x000fc400078e0098 */
[----:B------:R-:W-:-:S04]  /*7d50*/  IMAD.WIDE R186, R184, 0x2, R186 ;  /* 0x00000002b8ba7825 */ /* 0x000fc800078e02ba */
[----:B------:R-:W-:Y:S01]  /*7d60*/  IMAD.MOV.U32 R192, RZ, RZ, R229 ;  /* 0x000000ffffc07224 */ /* 0x000fe200078e00e5 */
[----:B------:R0:W-:Y:S01]  /*7d70*/  STL [R1+0x68], R186 ;  /* 0x000068ba01007387 */ /* 0x0001e20000100800 */
[----:B------:R-:W-:-:S04]  /*7d80*/  IMAD.WIDE R190, R184, 0x2, R190 ;  /* 0x00000002b8be7825 */ /* 0x000fc800078e02be */
[----:B------:R-:W-:Y:S02]  /*7d90*/  IMAD.MOV.U32 R244, RZ, RZ, R187 ;  /* 0x000000fffff47224 */ /* 0x000fe400078e00bb */
[----:B------:R-:W-:-:S04]  /*7da0*/  IMAD.WIDE R192, R184, 0x2, R192 ;  /* 0x00000002b8c07825 */ /* 0x000fc800078e02c0 */
[----:B0-----:R-:W-:Y:S02]  /*7db0*/  IMAD.MOV.U32 R186, RZ, RZ, R188 ;  /* 0x000000ffffba7224 */ /* 0x001fe400078e00bc */
[----:B------:R-:W-:Y:S01]  /*7dc0*/  IMAD.MOV.U32 R187, RZ, RZ, R246 ;  /* 0x000000ffffbb7224 */ /* 0x000fe200078e00f6 */
[----:B------:R-:W4:Y:S01]  /*7dd0*/  LDL.LU R188, [R1+0xd0] ;  /* 0x0000d00001bc7983 */ /* 0x000f220000300800 */
[----:B------:R-:W-:Y:S02]  /*7de0*/  IMAD.MOV.U32 R243, RZ, RZ, R190 ;  /* 0x000000fffff37224 */ /* 0x000fe400078e00be */
[----:B------:R-:W-:Y:S02]  /*7df0*/  IMAD.MOV.U32 R152, RZ, RZ, R191 ;  /* 0x000000ffff987224 */ /* 0x000fe400078e00bf */
[----:B------:R-:W-:Y:S02]  /*7e00*/  IMAD.MOV.U32 R190, RZ, RZ, R245 ;  /* 0x000000ffffbe7224 */ /* 0x000fe400078e00f5 */
[----:B------:R-:W-:-:S02]  /*7e10*/  IMAD.MOV.U32 R191, RZ, RZ, R155 ;  /* 0x000000ffffbf7224 */ /* 0x000fc400078e009b */
[----:B------:R-:W-:Y:S02]  /*7e20*/  IMAD.MOV.U32 R229, RZ, RZ, R192 ;  /* 0x000000ffffe57224 */ /* 0x000fe400078e00c0 */
[----:B------:R-:W-:Y:S02]  /*7e30*/  IMAD.MOV.U32 R5, RZ, RZ, R193 ;  /* 0x000000ffff057224 */ /* 0x000fe400078e00c1 */
[----:B------:R-:W-:-:S04]  /*7e40*/  IMAD.WIDE R186, R184, 0x2, R186 ;  /* 0x00000002b8ba7825 */ /* 0x000fc800078e02ba */
[----:B------:R-:W-:Y:S02]  /*7e50*/  IMAD.MOV.U32 R192, RZ, RZ, R233 ;  /* 0x000000ffffc07224 */ /* 0x000fe400078e00e9 */
[----:B------:R-:W-:Y:S02]  /*7e60*/  IMAD.MOV.U32 R193, RZ, RZ, R9 ;  /* 0x000000ffffc17224 */ /* 0x000fe400078e0009 */
[C---:B------:R-:W-:Y:S01]  /*7e70*/  IMAD.WIDE R190, R184.reuse, 0x2, R190 ;  /* 0x00000002b8be7825 */ /* 0x040fe200078e02be */
[----:B------:R0:W-:Y:S03]  /*7e80*/  STL [R1+0x6c], R186 ;  /* 0x00006cba01007387 */ /* 0x0001e60000100800 */
[----:B------:R-:W-:-:S04]  /*7e90*/  IMAD.WIDE R192, R184, 0x2, R192 ;  /* 0x00000002b8c07825 */ /* 0x000fc800078e02c0 */
[----:B------:R-:W-:Y:S02]  /*7ea0*/  IMAD.MOV.U32 R246, RZ, RZ, R187 ;  /* 0x000000fffff67224 */ /* 0x000fe400078e00bb */
[----:B------:R-:W-:Y:S02]  /*7eb0*/  IMAD.MOV.U32 R245, RZ, RZ, R190 ;  /* 0x000000fffff57224 */ /* 0x000fe400078e00be */
[----:B------:R-:W-:Y:S02]  /*7ec0*/  IMAD.MOV.U32 R155, RZ, RZ, R191 ;  /* 0x000000ffff9b7224 */ /* 0x000fe400078e00bf */
[----:B0-----:R-:W-:Y:S02]  /*7ed0*/  IMAD.MOV.U32 R186, RZ, RZ, R189 ;  /* 0x000000ffffba7224 */ /* 0x001fe400078e00bd */
[----:B------:R-:W-:Y:S01]  /*7ee0*/  IMAD.MOV.U32 R187, RZ, RZ, R248 ;  /* 0x000000ffffbb7224 */ /* 0x000fe200078e00f8 */
[----:B------:R-:W4:Y:S01]  /*7ef0*/  LDL.LU R189, [R1+0xcc] ;  /* 0x0000cc0001bd7983 */ /* 0x000f220000300800 */
[----:B------:R-:W-:-:S02]  /*7f00*/  IMAD.MOV.U32 R190, RZ, RZ, R161 ;  /* 0x000000ffffbe7224 */ /* 0x000fc400078e00a1 */
[----:B------:R-:W-:Y:S02]  /*7f10*/  IMAD.MOV.U32 R191, RZ, RZ, R162 ;  /* 0x000000ffffbf7224 */ /* 0x000fe400078e00a2 */
[----:B------:R-:W-:Y:S02]  /*7f20*/  IMAD.MOV.U32 R233, RZ, RZ, R192 ;  /* 0x000000ffffe97224 */ /* 0x000fe400078e00c0 */
[----:B------:R-:W-:Y:S02]  /*7f30*/  IMAD.MOV.U32 R9, RZ, RZ, R193 ;  /* 0x000000ffff097224 */ /* 0x000fe400078e00c1 */
[----:B------:R-:W-:Y:S02]  /*7f40*/  IMAD.MOV.U32 R192, RZ, RZ, R237 ;  /* 0x000000ffffc07224 */ /* 0x000fe400078e00ed */
[----:B------:R-:W-:Y:S02]  /*7f50*/  IMAD.MOV.U32 R193, RZ, RZ, R15 ;  /* 0x000000ffffc17224 */ /* 0x000fe400078e000f */
[----:B------:R-:W-:-:S04]  /*7f60*/  IMAD.WIDE R186, R184, 0x2, R186 ;  /* 0x00000002b8ba7825 */ /* 0x000fc800078e02ba */
[C---:B------:R-:W-:Y:S01]  /*7f70*/  IMAD.WIDE R190, R184.reuse, 0x2, R190 ;  /* 0x00000002b8be7825 */ /* 0x040fe200078e02be */
[----:B------:R0:W-:Y:S03]  /*7f80*/  STL [R1+0x70], R186 ;  /* 0x000070ba01007387 */ /* 0x0001e60000100800 */
[----:B------:R-:W-:-:S04]  /*7f90*/  IMAD.WIDE R192, R184, 0x2, R192 ;  /* 0x00000002b8c07825 */ /* 0x000fc800078e02c0 */
[----:B------:R-:W-:Y:S02]  /*7fa0*/  IMAD.MOV.U32 R248, RZ, RZ, R187 ;  /* 0x000000fffff87224 */ /* 0x000fe400078e00bb */
[----:B------:R-:W-:Y:S02]  /*7fb0*/  IMAD.MOV.U32 R161, RZ, RZ, R190 ;  /* 0x000000ffffa17224 */ /* 0x000fe400078e00be */
[----:B------:R-:W-:Y:S02]  /*7fc0*/  IMAD.MOV.U32 R162, RZ, RZ, R191 ;  /* 0x000000ffffa27224 */ /* 0x000fe400078e00bf */
[----:B0-----:R-:W-:Y:S02]  /*7fd0*/  IMAD.MOV.U32 R186, RZ, RZ, R199 ;  /* 0x000000ffffba7224 */ /* 0x001fe400078e00c7 */
[----:B------:R-:W-:Y:S02]  /*7fe0*/  IMAD.MOV.U32 R187, RZ, RZ, R250 ;  /* 0x000000ffffbb7224 */ /* 0x000fe400078e00fa */
        /* <DEDUP_REMOVED lines=13> */
[----:B------:R-:W-:Y:S02]  /*80c0*/  IMAD.MOV.U32 R190, RZ, RZ, R167 ;  /* 0x000000ffffbe7224 */ /* 0x000fe400078e00a7 */
[----:B------:R-:W-:Y:S02]  /*80d0*/  IMAD.MOV.U32 R191, RZ, RZ, R168 ;  /* 0x000000ffffbf7224 */ /* 0x000fe400078e00a8 */
[----:B0-----:R-:W-:-:S02]  /*80e0*/  IMAD.MOV.U32 R186, RZ, RZ, R222 ;  /* 0x000000ffffba7224 */ /* 0x001fc400078e00de */
[----:B------:R-:W-:Y:S01]  /*80f0*/  IMAD.MOV.U32 R187, RZ, RZ, R252 ;  /* 0x000000ffffbb7224 */ /* 0x000fe200078e00fc */
[----:B------:R-:W4:Y:S01]  /*8100*/  LDL.LU R222, [R1+0xc8] ;  /* 0x0000c80001de7983 */ /* 0x000f220000300800 */
[----:B------:R-:W-:Y:S02]  /*8110*/  IMAD.MOV.U32 R241, RZ, RZ, R192 ;  /* 0x000000fffff17224 */ /* 0x000fe400078e00c0 */
[----:B------:R-:W-:Y:S02]  /*8120*/  IMAD.MOV.U32 R21, RZ, RZ, R193 ;  /* 0x000000ffff157224 */ /* 0x000fe400078e00c1 */
[----:B------:R-:W-:Y:S02]  /*8130*/  IMAD.MOV.U32 R192, RZ, RZ, R247 ;  /* 0x000000ffffc07224 */ /* 0x000fe400078e00f7 */
[----:B------:R-:W-:Y:S02]  /*8140*/  IMAD.MOV.U32 R193, RZ, RZ, R157 ;  /* 0x000000ffffc17224 */ /* 0x000fe400078e009d */
[----:B------:R-:W-:-:S04]  /*8150*/  IMAD.WIDE R190, R184, 0x2, R190 ;  /* 0x00000002b8be7825 */ /* 0x000fc800078e02be */
[----:B------:R-:W-:-:S04]  /*8160*/  IMAD.WIDE R186, R184, 0x2, R186 ;  /* 0x00000002b8ba7825 */ /* 0x000fc800078e02ba */
[----:B------:R-:W-:Y:S01]  /*8170*/  IMAD.WIDE R192, R184, 0x2, R192 ;  /* 0x00000002b8c07825 */ /* 0x000fe200078e02c0 */
[----:B------:R0:W-:Y:S03]  /*8180*/  STL [R1+0x78], R186 ;  /* 0x000078ba01007387 */ /* 0x0001e60000100800 */
[----:B------:R-:W-:Y:S02]  /*8190*/  IMAD.MOV.U32 R167, RZ, RZ, R190 ;  /* 0x000000ffffa77224 */ /* 0x000fe400078e00be */
[----:B------:R-:W-:Y:S02]  /*81a0*/  IMAD.MOV.U32 R168, RZ, RZ, R191 ;  /* 0x000000ffffa87224 */ /* 0x000fe400078e00bf */
[----:B------:R-:W-:Y:S02]  /*81b0*/  IMAD.MOV.U32 R252, RZ, RZ, R187 ;  /* 0x000000fffffc7224 */ /* 0x000fe400078e00bb */
[----:B------:R-:W-:-:S02]  /*81c0*/  IMAD.MOV.U32 R190, RZ, RZ, R181 ;  /* 0x000000ffffbe7224 */ /* 0x000fc400078e00b5 */
[----:B------:R-:W-:Y:S01]  /*81d0*/  IMAD.MOV.U32 R191, RZ, RZ, R166 ;  /* 0x000000ffffbf7224 */ /* 0x000fe200078e00a6 */
[----:B------:R-:W4:Y:S01]  /*81e0*/  LDL.LU R181, [R1+0xc4] ;  /* 0x0000c40001b57983 */ /* 0x000f220000300800 */
[----:B------:R-:W-:Y:S02]  /*81f0*/  IMAD.MOV.U32 R247, RZ, RZ, R192 ;  /* 0x000000fffff77224 */ /* 0x000fe400078e00c0 */
[----:B------:R-:W-:Y:S02]  /*8200*/  IMAD.MOV.U32 R157, RZ, RZ, R193 ;  /* 0x000000ffff9d7224 */ /* 0x000fe400078e00c1 */
[----:B0-----:R-:W-:Y:S02]  /*8210*/  IMAD.MOV.U32 R186, RZ, RZ, R201 ;  /* 0x000000ffffba7224 */ /* 0x001fe400078e00c9 */
[----:B------:R-:W-:Y:S02]  /*8220*/  IMAD.MOV.U32 R187, RZ, RZ, R200 ;  /* 0x000000ffffbb7224 */ /* 0x000fe400078e00c8 */
[----:B------:R-:W-:-:S02]  /*8230*/  IMAD.MOV.U32 R192, RZ, RZ, R251 ;  /* 0x000000ffffc07224 */ /* 0x000fc400078e00fb */
[----:B------:R-:W-:Y:S02]  /*8240*/  IMAD.MOV.U32 R193, RZ, RZ, R163 ;  /* 0x000000ffffc17224 */ /* 0x000fe400078e00a3 */
[----:B------:R-:W-:-:S04]  /*8250*/  IMAD.WIDE R190, R184, 0x2, R190 ;  /* 0x00000002b8be7825 */ /* 0x000fc800078e02be */
[C---:B------:R-:W-:Y:S01]  /*8260*/  IMAD.WIDE R186, R184.reuse, 0x2, R186 ;  /* 0x00000002b8ba7825 */ /* 0x040fe200078e02ba */
[----:B------:R-:W-:Y:S03]  /*8270*/  STL [R1], R190 ;  /* 0x000000be01007387 */ /* 0x000fe60000100800 */
[----:B------:R-:W-:Y:S01]  /*8280*/  IMAD.WIDE R192, R184, 0x2, R192 ;  /* 0x00000002b8c07825 */ /* 0x000fe200078e02c0 */
[----:B------:R0:W-:Y:S03]  /*8290*/  STL [R1+0x7c], R186 ;  /* 0x00007cba01007387 */ /* 0x0001e60000100800 */
[----:B------:R-:W-:Y:S01]  /*82a0*/  IMAD.MOV.U32 R251, RZ, RZ, R192 ;  /* 0x000000fffffb7224 */ /* 0x000fe200078e00c0 */
[----:B------:R1:W-:Y:S01]  /*82b0*/  STL [R1+0x4], R187 ;  /* 0x000004bb01007387 */ /* 0x0003e20000100800 */
[----:B------:R-:W-:-:S02]  /*82c0*/  IMAD.MOV.U32 R163, RZ, RZ, R193 ;  /* 0x000000ffffa37224 */ /* 0x000fc400078e00c1 */
[----:B------:R-:W-:Y:S02]  /*82d0*/  IMAD.MOV.U32 R192, RZ, RZ, R205 ;  /* 0x000000ffffc07224 */ /* 0x000fe400078e00cd */
[----:B------:R-:W-:Y:S02]  /*82e0*/  IMAD.MOV.U32 R193, RZ, RZ, R169 ;  /* 0x000000ffffc17224 */ /* 0x000fe400078e00a9 */
[----:B0-----:R-:W-:Y:S02]  /*82f0*/  IMAD.MOV.U32 R186, RZ, RZ, R223 ;  /* 0x000000ffffba7224 */ /* 0x001fe400078e00df */
[----:B-1----:R-:W-:Y:S02]  /*8300*/  IMAD.MOV.U32 R187, RZ, RZ, R214 ;  /* 0x000000ffffbb7224 */ /* 0x002fe400078e00d6 */
[C---:B------:R-:W-:Y:S01]  /*8310*/  IMAD.WIDE R192, R184.reuse, 0x2, R192 ;  /* 0x00000002b8c07825 */ /* 0x040fe200078e02c0 */
[----:B------:R-:W4:Y:S03]  /*8320*/  LDL.LU R214, [R1+0xc0] ;  /* 0x0000c00001d67983 */ /* 0x000f260000300800 */
[----:B------:R-:W-:Y:S01]  /*8330*/  IMAD.WIDE R186, R184, 0x2, R186 ;  /* 0x00000002b8ba7825 */ /* 0x000fe200078e02ba */
[----:B------:R-:W4:Y:S04]  /*8340*/  LDL.LU R223, [R1+0xbc] ;  /* 0x0000bc0001df7983 */ /* 0x000f280000300800 */
[----:B------:R3:W-:Y:S04]  /*8350*/  STL [R1+0x8], R192 ;  /* 0x000008c001007387 */ /* 0x0007e80000100800 */
[----:B------:R0:W-:Y:S04]  /*8360*/  STL [R1+0x80], R186 ;  /* 0x000080ba01007387 */ /* 0x0001e80000100800 */
[----:B------:R1:W-:Y:S04]  /*8370*/  STL [R1+0xc], R187 ;  /* 0x00000cbb01007387 */ /* 0x0003e80000100800 */
[----:B------:R-:W4:Y:S01]  /*8380*/  LDL.LU R205, [R1+0x20] ;  /* 0x0000200001cd7983 */ /* 0x000f220000300800 */
[----:B------:R-:W-:-:S02]  /*8390*/  IMAD.MOV.U32 R166, RZ, RZ, R191 ;  /* 0x000000ffffa67224 */ /* 0x000fc400078e00bf */
[----:B------:R-:W-:Y:S02]  /*83a0*/  IMAD.MOV.U32 R190, RZ, RZ, R173 ;  /* 0x000000ffffbe7224 */ /* 0x000fe400078e00ad */
[----:B------:R-:W-:Y:S02]  /*83b0*/  IMAD.MOV.U32 R191, RZ, RZ, R174 ;  /* 0x000000ffffbf7224 */ /* 0x000fe400078e00ae */
[----:B------:R-:W-:Y:S02]  /*83c0*/  IMAD.MOV.U32 R169, RZ, RZ, R193 ;  /* 0x000000ffffa97224 */ /* 0x000fe400078e00c1 */
[----:B---3--:R-:W-:Y:S02]  /*83d0*/  IMAD.MOV.U32 R192, RZ, RZ, R3 ;  /* 0x000000ffffc07224 */ /* 0x008fe400078e0003 */
[----:B--2---:R-:W-:Y:S01]  /*83e0*/  IMAD.MOV.U32 R193, RZ, RZ, R172 ;  /* 0x000000ffffc17224 */ /* 0x004fe200078e00ac */
[----:B------:R-:W2:Y:S01]  /*83f0*/  LDL.LU R3, [R1+0xb8] ;  /* 0x0000b80001037983 */ /* 0x000ea20000300800 */
[----:B------:R-:W-:-:S04]  /*8400*/  IMAD.WIDE R190, R184, 0x2, R190 ;  /* 0x00000002b8be7825 */ /* 0x000fc800078e02be */
[----:B0-----:R-:W-:Y:S02]  /*8410*/  IMAD.MOV.U32 R186, RZ, RZ, R203 ;  /* 0x000000ffffba7224 */ /* 0x001fe400078e00cb */
[----:B-1----:R-:W-:Y:S02]  /*8420*/  IMAD.MOV.U32 R187, RZ, RZ, R202 ;  /* 0x000000ffffbb7224 */ /* 0x002fe400078e00ca */
[----:B------:R-:W-:-:S04]  /*8430*/  IMAD.WIDE R192, R184, 0x2, R192 ;  /* 0x00000002b8c07825 */ /* 0x000fc800078e02c0 */
[----:B------:R-:W-:Y:S02]  /*8440*/  IMAD.MOV.U32 R173, RZ, RZ, R190 ;  /* 0x000000ffffad7224 */ /* 0x000fe400078e00be */
[----:B------:R-:W-:Y:S02]  /*8450*/  IMAD.MOV.U32 R174, RZ, RZ, R191 ;  /* 0x000000ffffae7224 */ /* 0x000fe400078e00bf */
[----:B------:R-:W-:Y:S01]  /*8460*/  IMAD.WIDE R186, R184, 0x2, R186 ;  /* 0x00000002b8ba7825 */ /* 0x000fe200078e02ba */
[----:B------:R0:W-:Y:S03]  /*8470*/  STL [R1+0x10], R192 ;  /* 0x000010c001007387 */ /* 0x0001e60000100800 */
[----:B------:R-:W-:Y:S02]  /*8480*/  IMAD.MOV.U32 R190, RZ, RZ, R216 ;  /* 0x000000ffffbe7224 */ /* 0x000fe400078e00d8 */
[----:B------:R-:W-:Y:S01]  /*8490*/  IMAD.MOV.U32 R191, RZ, RZ, R176 ;  /* 0x000000ffffbf7224 */ /* 0x000fe200078e00b0 */
[----:B------:R4:W-:Y:S01]  /*84a0*/  STL [R1+0x84], R186 ;  /* 0x000084ba01007387 */ /* 0x0009e20000100800 */
[----:B------:R-:W-:-:S02]  /*84b0*/  IMAD.MOV.U32 R172, RZ, RZ, R193 ;  /* 0x000000ffffac7224 */ /* 0x000fc400078e00c1 */
[----:B------:R-:W-:Y:S01]  /*84c0*/  IMAD.WIDE R190, R184, 0x2, R190 ;  /* 0x00000002b8be7825 */ /* 0x000fe200078e02be */
[----:B------:R1:W-:Y:S01]  /*84d0*/  STL [R1+0x14], R187 ;  /* 0x000014bb01007387 */ /* 0x0003e20000100800 */
[----:B------:R-:W-:Y:S02]  /*84e0*/  WARPGROUP.ARRIVE ;  /* 0x00000000000079c5 */ /* 0x000fe40000000000 */
[----:B0-----:R-:W-:Y:S02]  /*84f0*/  IMAD.MOV.U32 R192, RZ, RZ, R204 ;  /* 0x000000ffffc07224 */ /* 0x001fe400078e00cc */
[----:B------:R-:W-:Y:S02]  /*8500*/  IMAD.MOV.U32 R193, RZ, RZ, R175 ;  /* 0x000000ffffc17224 */ /* 0x000fe400078e00af */
[----:B----4-:R-:W-:Y:S01]  /*8510*/  IMAD.MOV.U32 R186, RZ, RZ, R226 ;  /* 0x000000ffffba7224 */ /* 0x010fe200078e00e2 */
[----:B------:R-:W-:Y:S01]  /*8520*/  HGMMA.64x256x16.F32.BF16 R24, gdesc[UR16].tnspA, R24 ;  /* 0x23e00000101879f0 */ /* 0x000fe20008701818 */
[----:B-1----:R-:W-:-:S02]  /*8530*/  IMAD.MOV.U32 R187, RZ, RZ, R0 ;  /* 0x000000ffffbb7224 */ /* 0x002fc400078e0000 */
[----:B------:R-:W-:Y:S01]  /*8540*/  IMAD.MOV.U32 R216, RZ, RZ, R190 ;  /* 0x000000ffffd87224 */ /* 0x000fe200078e00be */
[----:B------:R-:W3:Y:S01]  /*8550*/  LDL.LU R0, [R1+0xb4] ;  /* 0x0000b40001007983 */ /* 0x000ee20000300800 */
[----:B------:R-:W-:Y:S02]  /*8560*/  IMAD.MOV.U32 R176, RZ, RZ, R191 ;  /* 0x000000ffffb07224 */ /* 0x000fe400078e00bf */
[----:B------:R-:W-:Y:S01]  /*8570*/  IMAD.MOV.U32 R190, RZ, RZ, R217 ;  /* 0x000000ffffbe7224 */ /* 0x000fe200078e00d9 */
[----:B------:R-:W4:Y:S01]  /*8580*/  LDL.LU R226, [R1+0xb0] ;  /* 0x0000b00001e27983 */ /* 0x000f220000300800 */
[----:B------:R-:W-:Y:S02]  /*8590*/  IMAD.MOV.U32 R191, RZ, RZ, R177 ;  /* 0x000000ffffbf7224 */ /* 0x000fe400078e00b1 */
[----:B------:R-:W-:-:S04]  /*85a0*/  IMAD.WIDE R192, R184, 0x2, R192 ;  /* 0x00000002b8c07825 */ /* 0x000fc800078e02c0 */
[C---:B------:R-:W-:Y:S01]  /*85b0*/  IMAD.WIDE R186, R184.reuse, 0x2, R186 ;  /* 0x00000002b8ba7825 */ /* 0x040fe200078e02ba */
[----:B------:R-:W-:Y:S03]  /*85c0*/  STL [R1+0x18], R192 ;  /* 0x000018c001007387 */ /* 0x000fe60000100800 */
[----:B------:R-:W-:Y:S01]  /*85d0*/  IMAD.WIDE R190, R184, 0x2, R190 ;  /* 0x00000002b8be7825 */ /* 0x000fe200078e02be */
[----:B------:R-:W-:Y:S03]  /*85e0*/  STL [R1+0x88], R186 ;  /* 0x000088ba01007387 */ /* 0x000fe60000100800 */
[----:B------:R-:W-:Y:S01]  /*85f0*/  IMAD.MOV.U32 R217, RZ, RZ, R190 ;  /* 0x000000ffffd97224 */ /* 0x000fe200078e00be */
[----:B------:R0:W-:Y:S01]  /*8600*/  STL [R1+0x1c], R187 ;  /* 0x00001cbb01007387 */ /* 0x0001e20000100800 */
[----:B------:R-:W-:-:S02]  /*8610*/  IMAD.MOV.U32 R177, RZ, RZ, R191 ;  /* 0x000000ffffb17224 */ /* 0x000fc400078e00bf */
[----:B------:R-:W-:Y:S02]  /*8620*/  IMAD.MOV.U32 R190, RZ, RZ, R210 ;  /* 0x000000ffffbe7224 */ /* 0x000fe400078e00d2 */
[----:B------:R-:W-:Y:S02]  /*8630*/  IMAD.MOV.U32 R191, RZ, RZ, R206 ;  /* 0x000000ffffbf7224 */ /* 0x000fe400078e00ce */
[----:B0-----:R-:W-:Y:S02]  /*8640*/  IMAD.MOV.U32 R187, RZ, RZ, R218 ;  /* 0x000000ffffbb7224 */ /* 0x001fe400078e00da */
[----:B------:R-:W-:Y:S01]  /*8650*/  IMAD.WIDE R190, R184, 0x2, R190 ;  /* 0x00000002b8be7825 */ /* 0x000fe200078e02be */
[----:B------:R-:W-:Y:S03]  /*8660*/  HGMMA.64x256x16.F32.BF16 R24, gdesc[UR12].tnspA, R24, gsb0 ;  /* 0x23e000000c1879f0 */ /* 0x000fe60008001818 */
[----:B------:R-:W-:-:S04]  /*8670*/  IMAD.MOV.U32 R186, RZ, RZ, R205 ;  /* 0x000000ffffba7224 */ /* 0x000fc800078e00cd */
[----:B------:R-:W-:-:S04]  /*8680*/  IMAD.WIDE R186, R184, 0x2, R186 ;  /* 0x00000002b8ba7825 */ /* 0x000fc800078e02ba */
[----:B------:R-:W-:Y:S01]  /*8690*/  IMAD.MOV.U32 R218, RZ, RZ, R187 ;  /* 0x000000ffffda7224 */ /* 0x000fe200078e00bb */
[----:B------:R0:W-:Y:S04]  /*86a0*/  STL [R1+0x20], R186 ;  /* 0x000020ba01007387 */ /* 0x0001e80000100800 */
[----:B------:R1:W-:Y:S04]  /*86b0*/  STL [R1+0x8c], R190 ;  /* 0x00008cbe01007387 */ /* 0x0003e80000100800 */
[----:B------:R2:W-:Y:S01]  /*86c0*/  STL [R1+0x24], R191 ;  /* 0x000024bf01007387 */ /* 0x0005e20000100800 */
[----:B0-----:R-:W-:-:S02]  /*86d0*/  IMAD.MOV.U32 R186, RZ, RZ, R212 ;  /* 0x000000ffffba7224 */ /* 0x001fc400078e00d4 */
[----:B------:R-:W-:Y:S02]  /*86e0*/  IMAD.MOV.U32 R187, RZ, RZ, R220 ;  /* 0x000000ffffbb7224 */ /* 0x000fe400078e00dc */
[----:B-1----:R-:W-:Y:S02]  /*86f0*/  IMAD.MOV.U32 R190, RZ, RZ, R189 ;  /* 0x000000ffffbe7224 */ /* 0x002fe400078e00bd */
[----:B--2---:R-:W-:Y:S02]  /*8700*/  IMAD.MOV.U32 R191, RZ, RZ, R188 ;  /* 0x000000ffffbf7224 */ /* 0x004fe400078e00bc */
[C---:B------:R-:W-:Y:S01]  /*8710*/  IMAD.WIDE R186, R184.reuse, 0x2, R186 ;  /* 0x00000002b8ba7825 */ /* 0x040fe200078e02ba */
[----:B------:R-:W2:Y:S03]  /*8720*/  LDL.LU R188, [R1+0xac] ;  /* 0x0000ac0001bc7983 */ /* 0x000ea60000300800 */
[----:B------:R-:W-:Y:S01]  /*8730*/  IMAD.WIDE R190, R184, 0x2, R190 ;  /* 0x00000002b8be7825 */ /* 0x000fe200078e02be */
[----:B------:R-:W2:Y:S04]  /*8740*/  LDL.LU R189, [R1+0xa8] ;  /* 0x0000a80001bd7983 */ /* 0x000ea80000300800 */
[----:B------:R0:W-:Y:S04]  /*8750*/  STL [R1+0x28], R186 ;  /* 0x000028ba01007387 */ /* 0x0001e80000100800 */
[----:B------:R1:W-:Y:S04]  /*8760*/  STL [R1+0x90], R190 ;  /* 0x000090be01007387 */ /* 0x0003e80000100800 */
[----:B------:R3:W-:Y:S01]  /*8770*/  STL [R1+0x2c], R191 ;  /* 0x00002cbf01007387 */ /* 0x0007e20000100800 */
[----:B0-----:R-:W-:-:S03]  /*8780*/  IMAD.MOV.U32 R186, RZ, RZ, R181 ;  /* 0x000000ffffba7224 */ /* 0x001fc600078e00b5 */
[----:B------:R-:W2:Y:S01]  /*8790*/  LDL.LU R181, [R1+0xa4] ;  /* 0x0000a40001b57983 */ /* 0x000ea20000300800 */
[----:B------:R-:W-:Y:S02]  /*87a0*/  IMAD.MOV.U32 R220, RZ, RZ, R187 ;  /* 0x000000ffffdc7224 */ /* 0x000fe400078e00bb */
[----:B------:R-:W-:Y:S02]  /*87b0*/  IMAD.MOV.U32 R187, RZ, RZ, R222 ;  /* 0x000000ffffbb7224 */ /* 0x000fe400078e00de */
[----:B-1----:R-:W-:Y:S02]  /*87c0*/  IMAD.MOV.U32 R190, RZ, RZ, R209 ;  /* 0x000000ffffbe7224 */ /* 0x002fe400078e00d1 */
[----:B---3--:R-:W-:Y:S02]  /*87d0*/  IMAD.MOV.U32 R191, RZ, RZ, R211 ;  /* 0x000000ffffbf7224 */ /* 0x008fe400078e00d3 */
[----:B------:R-:W-:-:S04]  /*87e0*/  IMAD.WIDE R186, R184, 0x2, R186 ;  /* 0x00000002b8ba7825 */ /* 0x000fc800078e02ba */
[----:B------:R-:W-:Y:S01]  /*87f0*/  IMAD.WIDE R190, R184, 0x2, R190 ;  /* 0x00000002b8be7825 */ /* 0x000fe200078e02be */
[----:B------:R0:W-:Y:S03]  /*8800*/  STL [R1+0x30], R186 ;  /* 0x000030ba01007387 */ /* 0x0001e60000100800 */
[----:B------:R-:W-:Y:S01]  /*8810*/  IMAD.MOV.U32 R222, RZ, RZ, R187 ;  /* 0x000000ffffde7224 */ /* 0x000fe200078e00bb */
[----:B------:R1:W-:Y:S04]  /*8820*/  STL [R1+0x94], R190 ;  /* 0x000094be01007387 */ /* 0x0003e80000100800 */
[----:B------:R3:W-:Y:S01]  /*8830*/  STL [R1+0x34], R191 ;  /* 0x000034bf01007387 */ /* 0x0007e20000100800 */
[----:B0-----:R-:W-:-:S02]  /*8840*/  IMAD.MOV.U32 R186, RZ, RZ, R208 ;  /* 0x000000ffffba7224 */ /* 0x001fc400078e00d0 */
[----:B------:R-:W-:Y:S02]  /*8850*/  IMAD.MOV.U32 R187, RZ, RZ, R224 ;  /* 0x000000ffffbb7224 */ /* 0x000fe400078e00e0 */
[----:B-1----:R-:W-:Y:S02]  /*8860*/  IMAD.MOV.U32 R190, RZ, RZ, R0 ;  /* 0x000000ffffbe7224 */ /* 0x002fe400078e0000 */
[----:B---3--:R-:W-:Y:S01]  /*8870*/  IMAD.MOV.U32 R191, RZ, RZ, R3 ;  /* 0x000000ffffbf7224 */ /* 0x008fe200078e0003 */
[----:B------:R-:W0:Y:S01]  /*8880*/  S2R R0, SR_TID.X ;  /* 0x0000000000007919 */ /* 0x000e220000002100 */
[----:B------:R-:W-:Y:S01]  /*8890*/  IMAD.WIDE R186, R184, 0x2, R186 ;  /* 0x00000002b8ba7825 */ /* 0x000fe200078e02ba */
[----:B------:R1:W5:Y:S03]  /*88a0*/  LDL.LU R3, [R1+0xa0] ;  /* 0x0000a00001037983 */ /* 0x0003660000300800 */
[----:B------:R-:W-:-:S02]  /*88b0*/  IMAD.MOV.U32 R175, RZ, RZ, R193 ;  /* 0x000000ffffaf7224 */ /* 0x000fc400078e00c1 */
[C---:B------:R-:W-:Y:S01]  /*88c0*/  IMAD.WIDE R190, R184.reuse, 0x2, R190 ;  /* 0x00000002b8be7825 */ /* 0x040fe200078e02be */
[----:B------:R3:W-:Y:S03]  /*88d0*/  STL [R1+0x38], R186 ;  /* 0x000038ba01007387 */ /* 0x0007e60000100800 */
[----:B------:R-:W-:Y:S02]  /*88e0*/  IMAD.MOV.U32 R192, RZ, RZ, R215 ;  /* 0x000000ffffc07224 */ /* 0x000fe400078e00d7 */
[----:B------:R-:W-:Y:S01]  /*88f0*/  IMAD.MOV.U32 R193, RZ, RZ, R178 ;  /* 0x000000ffffc17224 */ /* 0x000fe200078e00b2 */
[----:B------:R4:W-:Y:S01]  /*8900*/  STL [R1+0x98], R190 ;  /* 0x000098be01007387 */ /* 0x0009e20000100800 */
[----:B------:R-:W-:Y:S02]  /*8910*/  IMAD.MOV.U32 R224, RZ, RZ, R187 ;  /* 0x000000ffffe07224 */ /* 0x000fe400078e00bb */
[----:B------:R-:W-:Y:S01]  /*8920*/  IMAD.WIDE R192, R184, 0x2, R192 ;  /* 0x00000002b8c07825 */ /* 0x000fe200078e02c0 */
[----:B------:R1:W-:Y:S03]  /*8930*/  STL [R1+0x3c], R191 ;  /* 0x00003cbf01007387 */ /* 0x0003e60000100800 */
[----:B---3--:R-:W-:-:S02]  /*8940*/  IMAD.MOV.U32 R186, RZ, RZ, R207 ;  /* 0x000000ffffba7224 */ /* 0x008fc400078e00cf */
[----:B------:R-:W-:Y:S02]  /*8950*/  IMAD.MOV.U32 R187, RZ, RZ, R225 ;  /* 0x000000ffffbb7224 */ /* 0x000fe400078e00e1 */
[----:B----4-:R-:W-:Y:S02]  /*8960*/  IMAD.MOV.U32 R190, RZ, RZ, R213 ;  /* 0x000000ffffbe7224 */ /* 0x010fe400078e00d5 */
[----:B-1----:R-:W-:Y:S02]  /*8970*/  IMAD.MOV.U32 R191, RZ, RZ, R226 ;  /* 0x000000ffffbf7224 */ /* 0x002fe400078e00e2 */
[----:B------:R-:W-:Y:S02]  /*8980*/  IMAD.MOV.U32 R215, RZ, RZ, R192 ;  /* 0x000000ffffd77224 */ /* 0x000fe400078e00c0 */
[----:B------:R-:W-:Y:S02]  /*8990*/  IMAD.MOV.U32 R178, RZ, RZ, R193 ;  /* 0x000000ffffb27224 */ /* 0x000fe400078e00c1 */
[----:B------:R-:W-:-:S02]  /*89a0*/  IMAD.MOV.U32 R192, RZ, RZ, R219 ;  /* 0x000000ffffc07224 */ /* 0x000fc400078e00db */
[----:B------:R-:W-:Y:S02]  /*89b0*/  IMAD.MOV.U32 R193, RZ, RZ, R179 ;  /* 0x000000ffffc17224 */ /* 0x000fe400078e00b3 */
[----:B------:R-:W-:-:S04]  /*89c0*/  IMAD.WIDE R186, R184, 0x2, R186 ;  /* 0x00000002b8ba7825 */ /* 0x000fc800078e02ba */
[C---:B------:R-:W-:Y:S01]  /*89d0*/  IMAD.WIDE R190, R184.reuse, 0x2, R190 ;  /* 0x00000002b8be7825 */ /* 0x040fe200078e02be */
[----:B------:R1:W-:Y:S03]  /*89e0*/  STL [R1+0x40], R186 ;  /* 0x000040ba01007387 */ /* 0x0003e60000100800 */
[----:B------:R-:W-:Y:S01]  /*89f0*/  IMAD.WIDE R192, R184, 0x2, R192 ;  /* 0x00000002b8c07825 */ /* 0x000fe200078e02c0 */
[----:B------:R1:W-:Y:S03]  /*8a00*/  STL [R1+0x44], R190 ;  /* 0x000044be01007387 */ /* 0x0003e60000100800 */
[----:B------:R-:W-:Y:S02]  /*8a10*/  IMAD.MOV.U32 R219, RZ, RZ, R192 ;  /* 0x000000ffffdb7224 */ /* 0x000fe400078e00c0 */
[----:B------:R-:W-:-:S02]  /*8a20*/  IMAD.MOV.U32 R179, RZ, RZ, R193 ;  /* 0x000000ffffb37224 */ /* 0x000fc400078e00c1 */
[----:B------:R-:W-:Y:S02]  /*8a30*/  IMAD.MOV.U32 R192, RZ, RZ, R221 ;  /* 0x000000ffffc07224 */ /* 0x000fe400078e00dd */
[----:B------:R-:W-:Y:S02]  /*8a40*/  IMAD.MOV.U32 R193, RZ, RZ, R180 ;  /* 0x000000ffffc17224 */ /* 0x000fe400078e00b4 */
[----:B------:R-:W-:-:S04]  /*8a50*/  IMAD.WIDE R192, R184, 0x2, R192 ;  /* 0x00000002b8c07825 */ /* 0x000fc800078e02c0 */
[----:B------:R-:W-:Y:S02]  /*8a60*/  IMAD.MOV.U32 R221, RZ, RZ, R192 ;  /* 0x000000ffffdd7224 */ /* 0x000fe400078e00c0 */
[----:B------:R-:W-:Y:S02]  /*8a70*/  IMAD.MOV.U32 R180, RZ, RZ, R193 ;  /* 0x000000ffffb47224 */ /* 0x000fe400078e00c1 */
[----:B------:R-:W-:Y:S02]  /*8a80*/  IMAD.MOV.U32 R192, RZ, RZ, R223 ;  /* 0x000000ffffc07224 */ /* 0x000fe400078e00df */
[----:B------:R-:W-:Y:S01]  /*8a90*/  IMAD.MOV.U32 R193, RZ, RZ, R214 ;  /* 0x000000ffffc17224 */ /* 0x000fe200078e00d6 */
[----:B0-----:R-:W-:Y:S01]  /*8aa0*/  SHF.R.U32.HI R0, RZ, 0x6, R0 ;  /* 0x00000006ff007819 */ /* 0x001fe20000011600 */
[----:B------:R-:W-:Y:S01]  /*8ab0*/  IMAD.SHL.U32 R194, R194, 0x20, RZ ;  /* 0x00000020c2c27824 */ /* 0x000fe200078e00ff */
[----:B------:R-:W-:Y:S01]  /*8ac0*/  UIADD3 UR9, UR9, -0x20, URZ ;  /* 0xffffffe009097890 */ /* 0x000fe2000fffe03f */
[----:B------:R-:W-:Y:S01]  /*8ad0*/  IMAD.WIDE R192, R184, 0x2, R192 ;  /* 0x00000002b8c07825 */ /* 0x000fe200078e02c0 */
[----:B------:R-:W-:-:S03]  /*8ae0*/  SGXT.U32 R0, R0, 0x1 ;  /* 0x000000010000781a */ /* 0x000fc60000000000 */
[----:B------:R-:W-:-:S04]  /*8af0*/  IMAD.WIDE R10, R184, 0x2, R10 ;  /* 0x00000002b80a7825 */ /* 0x000fc800078e020a */
[----:B------:R-:W-:-:S04]  /*8b00*/  IMAD.WIDE R16, R184, 0x2, R16 ;  /* 0x00000002b8107825 */ /* 0x000fc800078e0210 */
[----:B------:R-:W-:-:S04]  /*8b10*/  IMAD.WIDE R22, R184, 0x2, R22 ;  /* 0x00000002b8167825 */ /* 0x000fc800078e0216 */
[----:B------:R-:W-:-:S04]  /*8b20*/  IMAD.WIDE R182, R184, 0x2, R182 ;  /* 0x00000002b8b67825 */ /* 0x000fc800078e02b6 */
[----:B------:R-:W-:Y:S01]  /*8b30*/  IMAD.WIDE R158, R184, 0x2, R158 ;  /* 0x00000002b89e7825 */ /* 0x000fe200078e029e */
[----:B------:R-:W-:-:S03]  /*8b40*/  WARPGROUP.DEPBAR.LE gsb0, 0x0 ;  /* 0x00008000000079c5 */ /* 0x000fc60000010000 */
[----:B------:R-:W-:-:S04]  /*8b50*/  IMAD.WIDE R164, R184, 0x2, R164 ;  /* 0x00000002b8a47825 */ /* 0x000fc800078e02a4 */
[----:B------:R-:W-:-:S04]  /*8b60*/  IMAD.WIDE R170, R184, 0x2, R170 ;  /* 0x00000002b8aa7825 */ /* 0x000fc800078e02aa */
[----:B------:R-:W-:Y:S02]  /*8b70*/  IMAD.MOV.U32 R223, RZ, RZ, R192 ;  /* 0x000000ffffdf7224 */ /* 0x000fe400078e00c0 */
[----:B------:R-:W-:Y:S02]  /*8b80*/  IMAD.MOV.U32 R214, RZ, RZ, R193 ;  /* 0x000000ffffd67224 */ /* 0x000fe400078e00c1 */
[----:B------:R-:W-:Y:S02]  /*8b90*/  IMAD.MOV.U32 R225, RZ, RZ, R187 ;  /* 0x000000ffffe17224 */ /* 0x000fe400078e00bb */
[----:B------:R-:W-:Y:S02]  /*8ba0*/  IMAD.MOV.U32 R226, RZ, RZ, R191 ;  /* 0x000000ffffe27224 */ /* 0x000fe400078e00bf */
[----:B--2---:R-:W-:-:S05]  /*8bb0*/  VIADD R181, R181, 0xffffffff ;  /* 0xffffffffb5b57836 */ /* 0x004fca0000000000 */
[----:B------:R-:W-:Y:S01]  /*8bc0*/  ISETP.NE.U32.AND P0, PT, R181, RZ, PT ;  /* 0x000000ffb500720c */ /* 0x000fe20003f05070 */
[----:B------:R-:W-:-:S12]  /*8bd0*/  IMAD.WIDE R188, R194, 0x2, R188 ;  /* 0x00000002c2bc7825 */ /* 0x000fd800078e02bc */
[----:B-1----:R-:W-:Y:S05]  /*8be0*/  @P0 BRA `(.L_x_1) ;  /* 0xffffffc400740947 */ /* 0x002fea000383ffff */
[----:B------:R-:W-:Y:S02]  /*8bf0*/  F2FP.BF16.F32.PACK_AB R67, R71, R67 ;  /* 0x000000434743723e */ /* 0x000fe400000010ff */
[----:B------:R-:W-:Y:S02]  /*8c00*/  F2FP.BF16.F32.PACK_AB R66, R70, R66 ;  /* 0x000000424642723e */ /* 0x000fe400000010ff */
[----:B------:R-:W-:Y:S02]  /*8c10*/  F2FP.BF16.F32.PACK_AB R65, R69, R65 ;  /* 0x000000414541723e */ /* 0x000fe400000010ff */
[----:B------:R-:W-:Y:S02]  /*8c20*/  F2FP.BF16.F32.PACK_AB R64, R68, R64 ;  /* 0x000000404440723e */ /* 0x000fe400000010ff */
[----:B------:R-:W-:Y:S02]  /*8c30*/  F2FP.BF16.F32.PACK_AB R59, R63, R59 ;  /* 0x0000003b3f3b723e */ /* 0x000fe400000010ff */
[----:B------:R-:W-:-:S02]  /*8c40*/  F2FP.BF16.F32.PACK_AB R58, R62, R58 ;  /* 0x0000003a3e3a723e */ /* 0x000fc400000010ff */
        /* <DEDUP_REMOVED lines=57> */
[----:B------:R-:W-:-:S07]  /*8fe0*/  F2FP.BF16.F32.PACK_AB R68, R28, R24 ;  /* 0x000000181c44723e */ /* 0x000fce00000010ff */
.L_x_0:
[----:B------:R-:W1:Y:S01]  /*8ff0*/  S2R R4, SR_TID.X ;  /* 0x0000000000047919 */ /* 0x000e620000002100 */
[C-C-:B-----5:R-:W-:Y:S01]  /*9000*/  LOP3.LUT R86, R3.reuse, 0xfe, R0.reuse, 0xfe, !PT ;  /* 0x000000fe03567812 */ /* 0x160fe200078efe00 */
[----:B------:R-:W-:Y:S01]  /*9010*/  ULDC.64 UR4, c[0x0][0x228] ;  /* 0x00008a0000047ab9 */ /* 0x000fe20000000a00 */
[C---:B------:R-:W-:Y:S01]  /*9020*/  LOP3.LUT R111, R3.reuse, R0, RZ, 0xfc, !PT ;  /* 0x00000000036f7212 */ /* 0x040fe200078efcff */
[----:B------:R-:W2:Y:S01]  /*9030*/  LDL.LU R208, [R1+0x9c] ;  /* 0x00009c0001d07983 */ /* 0x000ea20000300800 */
[C-C-:B------:R-:W-:Y:S01]  /*9040*/  LOP3.LUT R209, R3.reuse, 0x2, R0.reuse, 0xfe, !PT ;  /* 0x0000000203d17812 */ /* 0x140fe200078efe00 */
[----:B------:R-:W3:Y:S01]  /*9050*/  LDC R202, c[0x0][0x248] ;  /* 0x00009200ffca7b82 */ /* 0x000ee20000000800 */
[C-C-:B------:R-:W-:Y:S01]  /*9060*/  LOP3.LUT R109, R3.reuse, 0x4, R0.reuse, 0xfe, !PT ;  /* 0x00000004036d7812 */ /* 0x140fe200078efe00 */
[----:B------:R-:W-:Y:S01]  /*9070*/  ULDC UR6, c[0x0][0x22c] ;  /* 0x00008b0000067ab9 */ /* 0x000fe20000000800 */
[C-C-:B------:R-:W-:Y:S01]  /*9080*/  LOP3.LUT R201, R3.reuse, 0x6, R0.reuse, 0xfe, !PT ;  /* 0x0000000603c97812 */ /* 0x140fe200078efe00 */
[----:B------:R-:W-:Y:S01]  /*9090*/  ULDC UR7, c[0x0][0x22c] ;  /* 0x00008b0000077ab9 */ /* 0x000fe20000000800 */
[----:B------:R-:W-:-:S02]  /*90a0*/  LOP3.LUT R200, R3, 0x8, R0, 0xfe, !PT ;  /* 0x0000000803c87812 */ /* 0x000fc400078efe00 */
[C-C-:B------:R-:W-:Y:S02]  /*90b0*/  LOP3.LUT R196, R3.reuse, 0xa, R0.reuse, 0xfe, !PT ;  /* 0x0000000a03c47812 */ /* 0x140fe400078efe00 */
[C-C-:B------:R-:W-:Y:S02]  /*90c0*/  LOP3.LUT R197, R3.reuse, 0xc, R0.reuse, 0xfe, !PT ;  /* 0x0000000c03c57812 */ /* 0x140fe400078efe00 */
[C-C-:B------:R-:W-:Y:S02]  /*90d0*/  LOP3.LUT R193, R3.reuse, 0xe, R0.reuse, 0xfe, !PT ;  /* 0x0000000e03c17812 */ /* 0x140fe400078efe00 */
[----:B------:R-:W-:Y:S01]  /*90e0*/  LOP3.LUT R192, R3, 0x10, R0, 0xfe, !PT ;  /* 0x0000001003c07812 */ /* 0x000fe200078efe00 */
[C---:B-1----:R-:W-:Y:S02]  /*90f0*/  IMAD.SHL.U32 R2, R4.reuse, 0x80, RZ ;  /* 0x0000008004027824 */ /* 0x042fe400078e00ff */
[C---:B------:R-:W-:Y:S02]  /*9100*/  IMAD.SHL.U32 R207, R4.reuse, 0x10, RZ ;  /* 0x0000001004cf7824 */ /* 0x040fe400078e00ff */
[----:B------:R-:W-:Y:S01]  /*9110*/  IMAD.SHL.U32 R84, R4, 0x8, RZ ;  /* 0x0000000804547824 */ /* 0x000fe200078e00ff */
[----:B------:R-:W-:-:S02]  /*9120*/  LOP3.LUT R5, R2, 0x400, RZ, 0xc0, !PT ;  /* 0x0000040002057812 */ /* 0x000fc400078ec0ff */
[----:B------:R-:W-:Y:S02]  /*9130*/  LOP3.LUT R2, R207, 0x70, RZ, 0xc0, !PT ;  /* 0x00000070cf027812 */ /* 0x000fe400078ec0ff */
[----:B------:R-:W-:Y:S02]  /*9140*/  LOP3.LUT R84, R84, 0x380, RZ, 0xc0, !PT ;  /* 0x0000038054547812 */ /* 0x000fe400078ec0ff */
[----:B------:R-:W-:Y:S02]  /*9150*/  IADD3 R85, R5, UR8, R2 ;  /* 0x0000000805557c10 */ /* 0x000fe4000fffe002 */
[C-C-:B------:R-:W-:Y:S02]  /*9160*/  LOP3.LUT R189, R3.reuse, 0x12, R0.reuse, 0xfe, !PT ;  /* 0x0000001203bd7812 */ /* 0x140fe400078efe00 */
[C-C-:B------:R-:W-:Y:S02]  /*9170*/  LOP3.LUT R188, R3.reuse, 0x14, R0.reuse, 0xfe, !PT ;  /* 0x0000001403bc7812 */ /* 0x140fe400078efe00 */
[----:B------:R-:W-:-:S02]  /*9180*/  LOP3.LUT R184, R3, 0x16, R0, 0xfe, !PT ;  /* 0x0000001603b87812 */ /* 0x000fc400078efe00 */
[C-C-:B------:R-:W-:Y:S02]  /*9190*/  LOP3.LUT R185, R3.reuse, 0x18, R0.reuse, 0xfe, !PT ;  /* 0x0000001803b97812 */ /* 0x140fe400078efe00 */
[C-C-:B------:R-:W-:Y:S02]  /*91a0*/  LOP3.LUT R181, R3.reuse, 0x1a, R0.reuse, 0xfe, !PT ;  /* 0x0000001a03b57812 */ /* 0x140fe400078efe00 */
[C-C-:B------:R-:W-:Y:S02]  /*91b0*/  LOP3.LUT R4, R3.reuse, 0x1c, R0.reuse, 0xfe, !PT ;  /* 0x0000001c03047812 */ /* 0x140fe400078efe00 */
        /* <DEDUP_REMOVED lines=19> */
[C-C-:B0-----:R-:W-:Y:S02]  /*92f0*/  LOP3.LUT R22, R3.reuse, 0x44, R0.reuse, 0xfe, !PT ;  /* 0x0000004403167812 */ /* 0x141fe400078efe00 */
        /* <DEDUP_REMOVED lines=91> */
[----:B------:R-:W-:Y:S01]  /*98b0*/  LOP3.LUT R0, R3, 0xfc, R0, 0xfe, !PT ;  /* 0x000000fc03007812 */ /* 0x000fe200078efe00 */
[----:B------:R-:W-:Y:S01]  /*98c0*/  IMAD.IADD R3, R84, 0x1, R85 ;  /* 0x0000000154037824 */ /* 0x000fe200078e0255 */
[----:B------:R-:W-:Y:S01]  /*98d0*/  BAR.SYNC.DEFER_BLOCKING 0x0 ;  /* 0x0000000000007b1d */ /* 0x000fe20000010000 */
[----:B------:R-:W-:-:S05]  /*98e0*/  LOP3.LUT R207, R207, 0x7f0, RZ, 0xc0, !PT ;  /* 0x000007f0cfcf7812 */ /* 0x000fca00078ec0ff */
[----:B------:R-:W-:Y:S02]  /*98f0*/  STSM.16.M88.4 [R3], R68 ;  /* 0x0000004403007844 */ /* 0x000fe40000000200 */
[----:B------:R-:W-:Y:S06]  /*9900*/  BAR.SYNC.DEFER_BLOCKING 0x0 ;  /* 0x0000000000007b1d */ /* 0x000fec0000010000 */
[----:B------:R-:W0:Y:S02]  /*9910*/  LDS.128 R68, [R207+UR8] ;  /* 0x00000008cf447984 */ /* 0x000e240008000c00 */
[----:B------:R-:W-:Y:S06]  /*9920*/  BAR.SYNC.DEFER_BLOCKING 0x0 ;  /* 0x0000000000007b1d */ /* 0x000fec0000010000 */
[----:B------:R-:W-:Y:S02]  /*9930*/  STSM.16.M88.4 [R3], R60 ;  /* 0x0000003c03007844 */ /* 0x000fe40000000200 */
[----:B------:R-:W-:Y:S06]  /*9940*/  BAR.SYNC.DEFER_BLOCKING 0x0 ;  /* 0x0000000000007b1d */ /* 0x000fec0000010000 */
[----:B------:R-:W1:Y:S02]  /*9950*/  LDS.128 R60, [R207+UR8] ;  /* 0x00000008cf3c7984 */ /* 0x000e640008000c00 */
[----:B------:R-:W-:Y:S06]  /*9960*/  BAR.SYNC.DEFER_BLOCKING 0x0 ;  /* 0x0000000000007b1d */ /* 0x000fec0000010000 */
[----:B------:R-:W-:Y:S02]  /*9970*/  STSM.16.M88.4 [R3], R52 ;  /* 0x0000003403007844 */ /* 0x000fe40000000200 */
[----:B------:R-:W-:Y:S06]  /*9980*/  BAR.SYNC.DEFER_BLOCKING 0x0 ;  /* 0x0000000000007b1d */ /* 0x000fec0000010000 */
[----:B------:R-:W4:Y:S02]  /*9990*/  LDS.128 R52, [R207+UR8] ;  /* 0x00000008cf347984 */ /* 0x000f240008000c00 */
        /* <DEDUP_REMOVED lines=20> */
[----:B------:R-:W-:Y:S01]  /*9ae0*/  BAR.SYNC.DEFER_BLOCKING 0x0 ;  /* 0x0000000000007b1d */ /* 0x000fe20000010000 */
[----:B--2---:R-:W-:-:S05]  /*9af0*/  ISETP.GE.AND P0, PT, R208, UR4, PT ;  /* 0x00000004d0007c0c */ /* 0x004fca000bf06270 */
[----:B------:R-:W-:Y:S01]  /*9b00*/  ULDC UR4, c[0x0][0x22c] ;  /* 0x00008b0000047ab9 */ /* 0x000fe20000000800 */
[----:B------:R-:W-:Y:S01]  /*9b10*/  STSM.16.M88.4 [R3], R88 ;  /* 0x0000005803007844 */ /* 0x000fe20000000200 */
[----:B------:R-:W-:Y:S01]  /*9b20*/  BAR.SYNC.DEFER_BLOCKING 0x0 ;  /* 0x0000000000007b1d */ /* 0x000fe20000010000 */
[----:B------:R-:W-:-:S05]  /*9b30*/  ISETP.LT.AND P1, PT, R86, UR4, !P0 ;  /* 0x0000000456007c0c */ /* 0x000fca000c721270 */
[----:B------:R-:W-:Y:S01]  /*9b40*/  ULDC UR4, c[0x0][0x244] ;  /* 0x0000910000047ab9 */ /* 0x000fe20000000800 */
[----:B------:R-:W2:Y:S01]  /*9b50*/  LDS.128 R84, [R207+UR8] ;  /* 0x00000008cf547984 */ /* 0x000ea20008000c00 */
[----:B------:R-:W-:Y:S06]  /*9b60*/  BAR.SYNC.DEFER_BLOCKING 0x0 ;  /* 0x0000000000007b1d */ /* 0x000fec0000010000 */
[----:B------:R-:W-:Y:S02]  /*9b70*/  STSM.16.M88.4 [R3], R96 ;  /* 0x0000006003007844 */ /* 0x000fe40000000200 */
[----:B------:R-:W-:Y:S06]  /*9b80*/  BAR.SYNC.DEFER_BLOCKING 0x0 ;  /* 0x0000000000007b1d */ /* 0x000fec0000010000 */
[----:B------:R-:W2:Y:S02]  /*9b90*/  LDS.128 R88, [R207+UR8] ;  /* 0x00000008cf587984 */ /* 0x000ea40008000c00 */
[----:B------:R-:W-:Y:S06]  /*9ba0*/  BAR.SYNC.DEFER_BLOCKING 0x0 ;  /* 0x0000000000007b1d */ /* 0x000fec0000010000 */
[----:B------:R3:W-:Y:S02]  /*9bb0*/  STSM.16.M88.4 [R3], R104 ;  /* 0x0000006803007844 */ /* 0x0007e40000000200 */
[----:B------:R-:W-:Y:S06]  /*9bc0*/  BAR.SYNC.DEFER_BLOCKING 0x0 ;  /* 0x0000000000007b1d */ /* 0x000fec0000010000 */
[----:B------:R-:W2:Y:S02]  /*9bd0*/  LDS.128 R92, [R207+UR8] ;  /* 0x00000008cf5c7984 */ /* 0x000ea40008000c00 */
        /* <DEDUP_REMOVED lines=8> */
[----:B------:R-:W-:Y:S01]  /*9c60*/  BAR.SYNC.DEFER_BLOCKING 0x0 ;  /* 0x0000000000007b1d */ /* 0x000fe20000010000 */
[----:B---3--:R-:W-:Y:S01]  /*9c70*/  IMAD R104, R208, UR4, RZ ;  /* 0x00000004d0687c24 */ /* 0x008fe2000f8e02ff */
[----:B------:R-:W-:-:S04]  /*9c80*/  ISETP.LT.AND P3, PT, R111, UR5, !P0 ;  /* 0x000000056f007c0c */ /* 0x000fc8000c761270 */
[----:B------:R-:W-:Y:S01]  /*9c90*/  ULDC.64 UR4, c[0x0][0x220] ;  /* 0x0000880000047ab9 */ /* 0x000fe20000000a00 */
[----:B------:R-:W-:Y:S01]  /*9ca0*/  STSM.16.M88.4 [R3], R128 ;  /* 0x0000008003007844 */ /* 0x000fe20000000200 */
[----:B------:R-:W-:Y:S01]  /*9cb0*/  BAR.SYNC.DEFER_BLOCKING 0x0 ;  /* 0x0000000000007b1d */ /* 0x000fe20000010000 */
[----:B0-----:R-:W-:-:S04]  /*9cc0*/  LEA R123, P4, R104, UR4, 0x1 ;  /* 0x00000004687b7c11 */ /* 0x001fc8000f8808ff */
[----:B------:R-:W-:Y:S01]  /*9cd0*/  LEA.HI.X.SX32 R122, R104, UR5, 0x1, P4 ;  /* 0x00000005687a7c11 */ /* 0x000fe2000a0f0eff */
[CC--:B------:R-:W-:Y:S01]  /*9ce0*/  IMAD R108, R209.reuse, R202.reuse, RZ ;  /* 0x000000cad16c7224 */ /* 0x0c0fe200078e02ff */
[----:B------:R-:W-:Y:S01]  /*9cf0*/  ISETP.LT.AND P2, PT, R209, UR6, !P0 ;  /* 0x00000006d1007c0c */ /* 0x000fe2000c741270 */
[----:B------:R-:W-:Y:S01]  /*9d00*/  IMAD R121, R109, R202, RZ ;  /* 0x000000ca6d797224 */ /* 0x000fe200078e02ff */
[----:B------:R-:W-:Y:S01]  /*9d10*/  ULDC UR4, c[0x0][0x22c] ;  /* 0x00008b0000047ab9 */ /* 0x000fe20000000800 */
[----:B------:R-:W-:Y:S01]  /*9d20*/  ULDC UR5, c[0x0][0x22c] ;  /* 0x00008b0000057ab9 */ /* 0x000fe20000000800 */
[----:B------:R-:W0:Y:S01]  /*9d30*/  LDS.128 R104, [R207+UR8] ;  /* 0x00000008cf687984 */ /* 0x000e220008000c00 */
[----:B------:R-:W-:Y:S01]  /*9d40*/  BAR.SYNC.DEFER_BLOCKING 0x0 ;  /* 0x0000000000007b1d */ /* 0x000fe20000010000 */
[----:B------:R-:W-:-:S05]  /*9d50*/  LEA R112, P6, R108, R123, 0x1 ;  /* 0x0000007b6c707211 */ /* 0x000fca00078c08ff */
[----:B------:R-:W-:Y:S01]  /*9d60*/  STSM.16.M88.4 [R3], R136 ;  /* 0x0000008803007844 */ /* 0x000fe20000000200 */
[----:B------:R-:W-:Y:S01]  /*9d70*/  IMAD R209, R111, R202, RZ ;  /* 0x000000ca6fd17224 */ /* 0x000fe200078e02ff */
[----:B------:R-:W-:Y:S01]  /*9d80*/  BAR.SYNC.DEFER_BLOCKING 0x0 ;  /* 0x0000000000007b1d */ /* 0x000fe20000010000 */
[----:B------:R-:W-:Y:S02]  /*9d90*/  ISETP.LT.AND P4, PT, R109, UR7, !P0 ;  /* 0x000000076d007c0c */ /* 0x000fe4000c781270 */
[----:B------:R-:W-:-:S03]  /*9da0*/  LEA.HI.X.SX32 R113, R108, R122, 0x1, P6 ;  /* 0x0000007a6c717211 */ /* 0x000fc600030f0eff */
[----:B------:R-:W3:Y:S02]  /*9db0*/  LDS.128 R108, [R207+UR8] ;  /* 0x00000008cf6c7984 */ /* 0x000ee40008000c00 */
[----:B------:R-:W-:Y:S01]  /*9dc0*/  BAR.SYNC.DEFER_BLOCKING 0x0 ;  /* 0x0000000000007b1d */ /* 0x000fe20000010000 */
[-C--:B------:R-:W-:Y:S02]  /*9dd0*/  LEA R114, P5, R209, R123.reuse, 0x1 ;  /* 0x0000007bd1727211 */ /* 0x080fe400078a08ff */
[----:B------:R-:W-:-:S03]  /*9de0*/  LEA R120, P6, R121, R123, 0x1 ;  /* 0x0000007b79787211 */ /* 0x000fc600078c08ff */
[----:B------:R1:W-:Y:S01]  /*9df0*/  STSM.16.M88.4 [R3], R144 ;  /* 0x0000009003007844 */ /* 0x0003e20000000200 */
[-C--:B------:R-:W-:Y:S01]  /*9e00*/  LEA.HI.X.SX32 R115, R209, R122.reuse, 0x1, P5 ;  /* 0x0000007ad1737211 */ /* 0x080fe200028f0eff */
[----:B------:R-:W-:Y:S01]  /*9e10*/  BAR.SYNC.DEFER_BLOCKING 0x0 ;  /* 0x0000000000007b1d */ /* 0x000fe20000010000 */
[----:B------:R-:W-:Y:S02]  /*9e20*/  LEA.HI.X.SX32 R121, R121, R122, 0x1, P6 ;  /* 0x0000007a79797211 */ /* 0x000fe400030f0eff */
[C---:B------:R-:W-:Y:S01]  /*9e30*/  ISETP.LT.AND P6, PT, R201.reuse, UR4, !P0 ;  /* 0x00000004c9007c0c */ /* 0x040fe2000c7c1270 */
[-C--:B------:R-:W-:Y:S02]  /*9e40*/  IMAD R201, R201, R202.reuse, RZ ;  /* 0x000000cac9c97224 */ /* 0x080fe400078e02ff */
[----:B------:R-:W-:Y:S01]  /*9e50*/  ULDC UR4, c[0x0][0x22c] ;  /* 0x00008b0000047ab9 */ /* 0x000fe20000000800 */
[----:B-1----:R-:W-:Y:S01]  /*9e60*/  PRMT R3, R69, 0x7632, R3 ;  /* 0x0000763245037816 */ /* 0x002fe20000000003 */
[----:B------:R1:W-:Y:S04]  /*9e70*/  @P3 STG.E.U16 desc[UR10][R114.64], R68 ;  /* 0x0000004472003986 */ /* 0x0003e8000c10150a */
[----:B------:R4:W-:Y:S04]  /*9e80*/  @P2 STG.E.U16 desc[UR10][R112.64], R69 ;  /* 0x0000004570002986 */ /* 0x0009e8000c10150a */
[----:B------:R2:W-:Y:S01]  /*9e90*/  @P4 STG.E.U16 desc[UR10][R120.64], R70 ;  /* 0x0000004678004986 */ /* 0x0005e2000c10150a */
[C---:B------:R-:W-:Y:S01]  /*9ea0*/  ISETP.LT.AND P4, PT, R200.reuse, UR5, !P0 ;  /* 0x00000005c8007c0c */ /* 0x040fe2000c781270 */
[----:B------:R-:W-:Y:S01]  /*9eb0*/  IMAD R200, R200, R202, RZ ;  /* 0x000000cac8c87224 */ /* 0x000fe200078e02ff */
[----:B-1----:R-:W-:Y:S01]  /*9ec0*/  PRMT R115, R68, 0x7632, R115 ;  /* 0x0000763244737816 */ /* 0x002fe20000000073 */
[----:B------:R-:W-:Y:S01]  /*9ed0*/  ULDC UR5, c[0x0][0x22c] ;  /* 0x00008b0000057ab9 */ /* 0x000fe20000000800 */
[----:B------:R-:W-:-:S02]  /*9ee0*/  LEA R68, P2, R201, R123, 0x1 ;  /* 0x0000007bc9447211 */ /* 0x000fc400078408ff */
[-C--:B----4-:R-:W-:Y:S02]  /*9ef0*/  LEA R112, P5, R200, R123.reuse, 0x1 ;  /* 0x0000007bc8707211 */ /* 0x090fe400078a08ff */
[----:B------:R-:W-:Y:S02]  /*9f00*/  LEA.HI.X.SX32 R69, R201, R122, 0x1, P2 ;  /* 0x0000007ac9457211 */ /* 0x000fe400010f0eff */
[C---:B------:R-:W-:Y:S01]  /*9f10*/  ISETP.LT.AND P3, PT, R196.reuse, UR4, !P0 ;  /* 0x00000004c4007c0c */ /* 0x040fe2000c761270 */
[----:B------:R-:W-:Y:S01]  /*9f20*/  IMAD R196, R196, R202, RZ ;  /* 0x000000cac4c47224 */ /* 0x000fe200078e02ff */
[----:B------:R-:W-:Y:S01]  /*9f30*/  LEA.HI.X.SX32 R113, R200, R122, 0x1, P5 ;  /* 0x0000007ac8717211 */ /* 0x000fe200028f0eff */
[----:B------:R1:W-:Y:S01]  /*9f40*/  @P6 STG.E.U16 desc[UR10][R68.64], R71 ;  /* 0x0000004744006986 */ /* 0x0003e2000c10150a */
[C---:B------:R-:W-:Y:S01]  /*9f50*/  ISETP.LT.AND P2, PT, R197.reuse, UR5, !P0 ;  /* 0x00000005c5007c0c */ /* 0x040fe2000c741270 */
[-C--:B------:R-:W-:Y:S01]  /*9f60*/  IMAD R197, R197, R202.reuse, RZ ;  /* 0x000000cac5c57224 */ /* 0x080fe200078e02ff */
[----:B------:R-:W-:Y:S01]  /*9f70*/  ULDC UR4, c[0x0][0x22c] ;  /* 0x00008b0000047ab9 */ /* 0x000fe20000000800 */
[----:B------:R-:W-:Y:S01]  /*9f80*/  PRMT R114, R70, 0x7632, R114 ;  /* 0x0000763246727816 */ /* 0x000fe20000000072 */
[----:B------:R-:W-:Y:S01]  /*9f90*/  @P4 STG.E.U16 desc[UR10][R112.64], R115 ;  /* 0x0000007370004986 */ /* 0x000fe2000c10150a */
[C---:B------:R-:W-:Y:S01]  /*9fa0*/  ISETP.LT.AND P4, PT, R193.reuse, UR4, !P0 ;  /* 0x00000004c1007c0c */ /* 0x040fe2000c781270 */
[----:B------:R-:W-:Y:S01]  /*9fb0*/  IMAD R193, R193, R202, RZ ;  /* 0x000000cac1c17224 */ /* 0x000fe200078e02ff */
[-C--:B--2---:R-:W-:Y:S01]  /*9fc0*/  LEA R70, P6, R197, R123.reuse, 0x1 ;  /* 0x0000007bc5467211 */ /* 0x084fe200078c08ff */
[----:B------:R-:W-:Y:S01]  /*9fd0*/  ULDC UR5, c[0x0][0x22c] ;  /* 0x00008b0000057ab9 */ /* 0x000fe20000000800 */
[----:B------:R-:W-:Y:S01]  /*9fe0*/  PRMT R120, R71, 0x7632, R120 ;  /* 0x0000763247787816 */ /* 0x000fe20000000078 */
[----:B------:R-:W-:Y:S01]  /*9ff0*/  ULDC UR4, c[0x0][0x22c] ;  /* 0x00008b0000047ab9 */ /* 0x000fe20000000800 */
[----:B-1----:R-:W-:-:S04]  /*a000*/  LEA R68, P5, R196, R123, 0x1 ;  /* 0x0000007bc4447211 */ /* 0x002fc800078a08ff */
[-C--:B------:R-:W-:Y:S02]  /*a010*/  LEA.HI.X.SX32 R69, R196, R122.reuse, 0x1, P5 ;  /* 0x0000007ac4457211 */ /* 0x080fe400028f0eff */
[----:B------:R-:W-:-:S03]  /*a020*/  LEA.HI.X.SX32 R71, R197, R122, 0x1, P6 ;  /* 0x0000007ac5477211 */ /* 0x000fc600030f0eff */
[----:B------:R1:W-:Y:S01]  /*a030*/  @P3 STG.E.U16 desc[UR10][R68.64], R3 ;  /* 0x0000000344003986 */ /* 0x0003e2000c10150a */
[C---:B------:R-:W-:Y:S01]  /*a040*/  ISETP.LT.AND P3, PT, R192.reuse, UR5, !P0 ;  /* 0x00000005c0007c0c */ /* 0x040fe2000c761270 */
[-C--:B------:R-:W-:Y:S01]  /*a050*/  IMAD R192, R192, R202.reuse, RZ ;  /* 0x000000cac0c07224 */ /* 0x080fe200078e02ff */
[----:B------:R-:W-:Y:S01]  /*a060*/  ULDC UR5, c[0x0][0x22c] ;  /* 0x00008b0000057ab9 */ /* 0x000fe20000000800 */
[----:B------:R2:W-:Y:S01]  /*a070*/  @P2 STG.E.U16 desc[UR10][R70.64], R114 ;  /* 0x0000007246002986 */ /* 0x0005e2000c10150a */
[C---:B------:R-:W-:Y:S01]  /*a080*/  ISETP.LT.AND P2, PT, R189.reuse, UR4, !P0 ;  /* 0x00000004bd007c0c */ /* 0x040fe2000c741270 */
[----:B------:R-:W-:Y:S01]  /*a090*/  IMAD R189, R189, R202, RZ ;  /* 0x000000cabdbd7224 */ /* 0x000fe200078e02ff */
[----:B------:R-:W-:Y:S01]  /*a0a0*/  ULDC UR4, c[0x0][0x22c] ;  /* 0x00008b0000047ab9 */ /* 0x000fe20000000800 */
[----:B-1----:R-:W-:-:S04]  /*a0b0*/  LEA R68, P5, R193, R123, 0x1 ;  /* 0x0000007bc1447211 */ /* 0x002fc800078a08ff */
[----:B------:R-:W-:Y:S02]  /*a0c0*/  LEA.HI.X.SX32 R69, R193, R122, 0x1, P5 ;  /* 0x0000007ac1457211 */ /* 0x000fe400028f0eff */
[----:B--2---:R-:W-:-:S03]  /*a0d0*/  LEA R70, P6, R192, R123, 0x1 ;  /* 0x0000007bc0467211 */ /* 0x004fc600078c08ff */
[----:B------:R1:W-:Y:S01]  /*a0e0*/  @P4 STG.E.U16 desc[UR10][R68.64], R120 ;  /* 0x0000007844004986 */ /* 0x0003e2000c10150a */
[----:B------:R-:W-:Y:S02]  /*a0f0*/  LEA.HI.X.SX32 R71, R192, R122, 0x1, P6 ;  /* 0x0000007ac0477211 */ /* 0x000fe400030f0eff */
[C---:B------:R-:W-:Y:S01]  /*a100*/  ISETP.LT.AND P4, PT, R188.reuse, UR5, !P0 ;  /* 0x00000005bc007c0c */ /* 0x040fe2000c781270 */
[----:B------:R-:W-:Y:S01]  /*a110*/  IMAD R188, R188, R202, RZ ;  /* 0x000000cabcbc7224 */ /* 0x000fe200078e02ff */
[----:B------:R-:W-:Y:S01]  /*a120*/  ULDC UR5, c[0x0][0x22c] ;  /* 0x00008b0000057ab9 */ /* 0x000fe20000000800 */
[----:B------:R2:W-:Y:S01]  /*a130*/  @P3 STG.E.U16 desc[UR10][R70.64], R60 ;  /* 0x0000003c46003986 */ /* 0x0005e2000c10150a */
[----:B-1----:R-:W-:-:S04]  /*a140*/  LEA R68, P5, R189, R123, 0x1 ;  /* 0x0000007bbd447211 */ /* 0x002fc800078a08ff */
[----:B------:R-:W-:Y:S02]  /*a150*/  LEA.HI.X.SX32 R69, R189, R122, 0x1, P5 ;  /* 0x0000007abd457211 */ /* 0x000fe400028f0eff */
[-C--:B--2---:R-:W-:Y:S02]  /*a160*/  LEA R70, P6, R188, R123.reuse, 0x1 ;  /* 0x0000007bbc467211 */ /* 0x084fe400078c08ff */
[C---:B------:R-:W-:Y:S01]  /*a170*/  ISETP.LT.AND P3, PT, R184.reuse, UR4, !P0 ;  /* 0x00000004b8007c0c */ /* 0x040fe2000c761270 */
[----:B------:R-:W-:Y:S01]  /*a180*/  IMAD R184, R184, R202, RZ ;  /* 0x000000cab8b87224 */ /* 0x000fe200078e02ff */
[----:B------:R1:W-:Y:S01]  /*a190*/  @P2 STG.E.U16 desc[UR10][R68.64], R61 ;  /* 0x0000003d44002986 */ /* 0x0003e2000c10150a */
[----:B------:R-:W-:Y:S01]  /*a1a0*/  LEA.HI.X.SX32 R71, R188, R122, 0x1, P6 ;  /* 0x0000007abc477211 */ /* 0x000fe200030f0eff */
[----:B------:R-:W-:Y:S01]  /*a1b0*/  ULDC UR4, c[0x0][0x22c] ;  /* 0x00008b0000047ab9 */ /* 0x000fe20000000800 */
[C---:B------:R-:W-:Y:S01]  /*a1c0*/  ISETP.LT.AND P2, PT, R185.reuse, UR5, !P0 ;  /* 0x00000005b9007c0c */ /* 0x040fe2000c741270 */
[----:B------:R-:W-:Y:S01]  /*a1d0*/  IMAD R185, R185, R202, RZ ;  /* 0x000000cab9b97224 */ /* 0x000fe200078e02ff */
[----:B------:R-:W-:Y:S01]  /*a1e0*/  PRMT R3, R60, 0x7632, R3 ;  /* 0x000076323c037816 */ /* 0x000fe20000000003 */
[----:B------:R2:W-:Y:S01]  /*a1f0*/  @P4 STG.E.U16 desc[UR10][R70.64], R62 ;  /* 0x0000003e46004986 */ /* 0x0005e2000c10150a */
[----:B------:R-:W-:Y:S01]  /*a200*/  ULDC UR5, c[0x0][0x22c] ;  /* 0x00008b0000057ab9 */ /* 0x000fe20000000800 */
[----:B-1----:R-:W-:-:S04]  /*a210*/  LEA R68, P5, R184, R123, 0x1 ;  /* 0x0000007bb8447211 */ /* 0x002fc800078a08ff */
[-C--:B------:R-:W-:Y:S02]  /*a220*/  LEA.HI.X.SX32 R69, R184, R122.reuse, 0x1, P5 ;  /* 0x0000007ab8457211 */ /* 0x080fe400028f0eff */
[C---:B--2---:R-:W-:Y:S02]  /*a230*/  LEA R70, P4, R185.reuse, R123, 0x1 ;  /* 0x0000007bb9467211 */ /* 0x044fe400078808ff */
[----:B------:R-:W-:Y:S01]  /*a240*/  ISETP.LT.AND P5, PT, R180, UR4, !P0 ;  /* 0x00000004b4007c0c */ /* 0x000fe2000c7a1270 */
[----:B------:R-:W-:Y:S01]  /*a250*/  ULDC UR4, c[0x0][0x22c] ;  /* 0x00008b0000047ab9 */ /* 0x000fe20000000800 */
[----:B------:R-:W-:Y:S02]  /*a260*/  LEA.HI.X.SX32 R71, R185, R122, 0x1, P4 ;  /* 0x0000007ab9477211 */ /* 0x000fe400020f0eff */
[C---:B------:R-:W-:Y:S01]  /*a270*/  ISETP.LT.AND P4, PT, R181.reuse, UR4, !P0 ;  /* 0x00000004b5007c0c */ /* 0x040fe2000c781270 */
[----:B------:R-:W-:Y:S01]  /*a280*/  IMAD R181, R181, R202, RZ ;  /* 0x000000cab5b57224 */ /* 0x000fe200078e02ff */
[----:B------:R1:W-:Y:S01]  /*a290*/  @P3 STG.E.U16 desc[UR10][R68.64], R63 ;  /* 0x0000003f44003986 */ /* 0x0003e2000c10150a */
[----:B------:R-:W-:-:S03]  /*a2a0*/  ULDC UR4, c[0x0][0x22c] ;  /* 0x00008b0000047ab9 */ /* 0x000fc60000000800 */
[----:B------:R2:W-:Y:S01]  /*a2b0*/  @P2 STG.E.U16 desc[UR10][R70.64], R3 ;  /* 0x0000000346002986 */ /* 0x0005e2000c10150a */
[-C--:B------:R-:W-:Y:S02]  /*a2c0*/  LEA R60, P3, R181, R123.reuse, 0x1 ;  /* 0x0000007bb53c7211 */ /* 0x080fe400078608ff */
[C---:B------:R-:W-:Y:S01]  /*a2d0*/  ISETP.LT.AND P2, PT, R4.reuse, UR4, !P0 ;  /* 0x0000000404007c0c */ /* 0x040fe2000c741270 */
[----:B------:R-:W-:Y:S01]  /*a2e0*/  IMAD R4, R4, R202, RZ ;  /* 0x000000ca04047224 */ /* 0x000fe200078e02ff */
[----:B------:R-:W-:Y:S01]  /*a2f0*/  PRMT R62, R61, 0x7632, R62 ;  /* 0x000076323d3e7816 */ /* 0x000fe2000000003e */
[----:B------:R-:W-:Y:S01]  /*a300*/  ULDC UR4, c[0x0][0x22c] ;  /* 0x00008b0000047ab9 */ /* 0x000fe20000000800 */
[----:B------:R-:W-:Y:S01]  /*a310*/  LEA.HI.X.SX32 R61, R181, R122, 0x1, P3 ;  /* 0x0000007ab53d7211 */ /* 0x000fe200018f0eff */
[C---:B-1----:R-:W-:Y:S01]  /*a320*/  IMAD R68, R2.reuse, R202, RZ ;  /* 0x000000ca02447224 */ /* 0x042fe200078e02ff */
[----:B------:R-:W-:Y:S01]  /*a330*/  ISETP.LT.AND P3, PT, R2, UR5, !P0 ;  /* 0x0000000502007c0c */ /* 0x000fe2000c761270 */
[----:B------:R-:W-:Y:S01]  /*a340*/  IMAD R209, R202, 0x20, R209 ;  /* 0x00000020cad17824 */ /* 0x000fe200078e02d1 */
[----:B------:R-:W-:-:S02]  /*a350*/  LEA R2, P6, R4, R123, 0x1 ;  /* 0x0000007b04027211 */ /* 0x000fc400078c08ff */
[----:B------:R-:W-:Y:S01]  /*a360*/  PRMT R63, R62, 0x7632, R63 ;  /* 0x000076323e3f7816 */ /* 0x000fe2000000003f */
[----:B------:R1:W-:Y:S01]  /*a370*/  @P4 STG.E.U16 desc[UR10][R60.64], R62 ;  /* 0x0000003e3c004986 */ /* 0x0003e2000c10150a */
[-C--:B--2---:R-:W-:Y:S01]  /*a380*/  LEA.HI.X.SX32 R3, R4, R122.reuse, 0x1, P6 ;  /* 0x0000007a04037211 */ /* 0x084fe200030f0eff */
[----:B------:R-:W-:Y:S01]  /*a390*/  ULDC UR5, c[0x0][0x22c] ;  /* 0x00008b0000057ab9 */ /* 0x000fe20000000800 */
[C---:B------:R-:W-:Y:S02]  /*a3a0*/  LEA R4, P6, R68.reuse, R123, 0x1 ;  /* 0x0000007b44047211 */ /* 0x040fe400078c08ff */
[----:B------:R-:W-:Y:S01]  /*a3b0*/  ISETP.LT.AND P4, PT, R5, UR4, !P0 ;  /* 0x0000000405007c0c */ /* 0x000fe2000c781270 */
[----:B------:R-:W-:Y:S01]  /*a3c0*/  ULDC UR4, c[0x0][0x22c] ;  /* 0x00008b0000047ab9 */ /* 0x000fe20000000800 */
[----:B------:R-:W-:Y:S01]  /*a3d0*/  PRMT R69, R63, 0x7632, R69 ;  /* 0x000076323f457816 */ /* 0x000fe20000000045 */
[----:B------:R2:W-:Y:S01]  /*a3e0*/  @P2 STG.E.U16 desc[UR10][R2.64], R63 ;  /* 0x0000003f02002986 */ /* 0x0005e2000c10150a */
[----:B------:R-:W-:-:S02]  /*a3f0*/  LEA.HI.X.SX32 R5, R68, R122, 0x1, P6 ;  /* 0x0000007a44057211 */ /* 0x000fc400030f0eff */
[----:B------:R-:W-:Y:S01]  /*a400*/  ISETP.LT.AND P2, PT, R6, UR4, !P0 ;  /* 0x0000000406007c0c */ /* 0x000fe2000c741270 */
[C---:B-1----:R-:W-:Y:S01]  /*a410*/  IMAD R61, R202.reuse, 0x2, R209 ;  /* 0x00000002ca3d7824 */ /* 0x042fe200078e02d1 */
[----:B------:R-:W-:Y:S01]  /*a420*/  ULDC UR4, c[0x0][0x22c] ;  /* 0x00008b0000047ab9 */ /* 0x000fe20000000800 */
[----:B------:R1:W-:Y:S01]  /*a430*/  @P3 STG.E.U16 desc[UR10][R4.64], R69 ;  /* 0x0000004504003986 */ /* 0x0003e2000c10150a */
[----:B------:R-:W-:Y:S02]  /*a440*/  ISETP.LT.AND P3, PT, R7, UR4, !P0 ;  /* 0x0000000407007c0c */ /* 0x000fe4000c761270 */
[C---:B--2---:R-:W-:Y:S01]  /*a450*/  LEA R2, P6, R209.reuse, R123, 0x1 ;  /* 0x0000007bd1027211 */ /* 0x044fe200078c08ff */
[----:B------:R-:W-:Y:S01]  /*a460*/  IMAD R7, R202, 0x2, R61 ;  /* 0x00000002ca077824 */ /* 0x000fe200078e023d */
[----:B------:R-:W-:Y:S02]  /*a470*/  ULDC UR4, c[0x0][0x22c] ;  /* 0x00008b0000047ab9 */ /* 0x000fe40000000800 */
[----:B------:R-:W-:-:S02]  /*a480*/  LEA.HI.X.SX32 R3, R209, R122, 0x1, P6 ;  /* 0x0000007ad1037211 */ /* 0x000fc400030f0eff */
[----:B-1----:R-:W-:-:S03]  /*a490*/  LEA R4, P6, R61, R123, 0x1 ;  /* 0x0000007b3d047211 */ /* 0x002fc600078c08ff */
[----:B------:R1:W-:Y:S01]  /*a4a0*/  @P5 STG.E.U16 desc[UR10][R2.64], R52 ;  /* 0x0000003402005986 */ /* 0x0003e2000c10150a */
[----:B------:R-:W-:Y:S01]  /*a4b0*/  LEA.HI.X.SX32 R5, R61, R122, 0x1, P6 ;  /* 0x0000007a3d057211 */ /* 0x000fe200030f0eff */
[----:B------:R-:W-:Y:S01]  /*a4c0*/  IMAD R61, R202, 0x2, R7 ;  /* 0x00000002ca3d7824 */ /* 0x000fe200078e0207 */
[----:B------:R-:W-:Y:S01]  /*a4d0*/  ISETP.LT.AND P5, PT, R8, UR4, !P0 ;  /* 0x0000000408007c0c */ /* 0x000fe2000c7a1270 */
[----:B------:R-:W-:Y:S02]  /*a4e0*/  ULDC UR4, c[0x0][0x22c] ;  /* 0x00008b0000047ab9 */ /* 0x000fe40000000800 */
[----:B------:R2:W-:Y:S01]  /*a4f0*/  @P4 STG.E.U16 desc[UR10][R4.64], R53 ;  /* 0x0000003504004986 */ /* 0x0005e2000c10150a */
[----:B-1----:R-:W-:-:S04]  /*a500*/  LEA R2, P6, R7, R123, 0x1 ;  /* 0x0000007b07027211 */ /* 0x002fc800078c08ff */
[-C--:B------:R-:W-:Y:S01]  /*a510*/  LEA.HI.X.SX32 R3, R7, R122.reuse, 0x1, P6 ;  /* 0x0000007a07037211 */ /* 0x080fe200030f0eff */
[C---:B------:R-:W-:Y:S01]  /*a520*/  IMAD R7, R202.reuse, 0x2, R61 ;  /* 0x00000002ca077824 */ /* 0x040fe200078e023d */
[-C--:B--2---:R-:W-:Y:S02]  /*a530*/  LEA R4, P6, R61, R123.reuse, 0x1 ;  /* 0x0000007b3d047211 */ /* 0x084fe400078c08ff */
[----:B------:R-:W-:Y:S01]  /*a540*/  ISETP.LT.AND P4, PT, R9, UR4, !P0 ;  /* 0x0000000409007c0c */ /* 0x000fe2000c781270 */
[----:B------:R1:W-:Y:S01]  /*a550*/  @P2 STG.E.U16 desc[UR10][R2.64], R54 ;  /* 0x0000003602002986 */ /* 0x0003e2000c10150a */
[----:B------:R-:W-:Y:S01]  /*a560*/  LEA.HI.X.SX32 R5, R61, R122, 0x1, P6 ;  /* 0x0000007a3d057211 */ /* 0x000fe200030f0eff */
[----:B------:R-:W-:Y:S01]  /*a570*/  IMAD R9, R202, 0x2, R7 ;  /* 0x00000002ca097824 */ /* 0x000fe200078e0207 */
[----:B------:R-:W-:Y:S01]  /*a580*/  ULDC UR4, c[0x0][0x22c] ;  /* 0x00008b0000047ab9 */ /* 0x000fe20000000800 */
[----:B------:R-:W-:Y:S02]  /*a590*/  PRMT R52, R52, 0x7632, R52 ;  /* 0x0000763234347816 */ /* 0x000fe40000000034 */
[----:B------:R2:W-:Y:S01]  /*a5a0*/  @P3 STG.E.U16 desc[UR10][R4.64], R55 ;  /* 0x0000003704003986 */ /* 0x0005e2000c10150a */
[----:B-1----:R-:W-:-:S02]  /*a5b0*/  LEA R2, P6, R7, R123, 0x1 ;  /* 0x0000007b07027211 */ /* 0x002fc400078c08ff */
[----:B------:R-:W-:Y:S01]  /*a5c0*/  ISETP.LT.AND P2, PT, R10, UR4, !P0 ;  /* 0x000000040a007c0c */ /* 0x000fe2000c741270 */
[----:B------:R-:W-:Y:S01]  /*a5d0*/  ULDC UR4, c[0x0][0x22c] ;  /* 0x00008b0000047ab9 */ /* 0x000fe20000000800 */
[-C--:B------:R-:W-:Y:S01]  /*a5e0*/  LEA.HI.X.SX32 R3, R7, R122.reuse, 0x1, P6 ;  /* 0x0000007a07037211 */ /* 0x080fe200030f0eff */
[----:B------:R-:W-:Y:S01]  /*a5f0*/  IMAD R7, R202, 0x2, R9 ;  /* 0x00000002ca077824 */ /* 0x000fe200078e0209 */
[C---:B--2---:R-:W-:Y:S01]  /*a600*/  LEA R4, P6, R9.reuse, R123, 0x1 ;  /* 0x0000007b09047211 */ /* 0x044fe200078c08ff */
[----:B------:R-:W1:Y:S02]  /*a610*/  LDC R10, c[0x0][0x248] ;  /* 0x00009200ff0a7b82 */ /* 0x000e640000000800 */
[----:B------:R2:W-:Y:S01]  /*a620*/  @P5 STG.E.U16 desc[UR10][R2.64], R52 ;  /* 0x0000003402005986 */ /* 0x0005e2000c10150a */
[----:B------:R-:W-:Y:S02]  /*a630*/  LEA.HI.X.SX32 R5, R9, R122, 0x1, P6 ;  /* 0x0000007a09057211 */ /* 0x000fe400030f0eff */
[----:B------:R-:W-:-:S02]  /*a640*/  PRMT R53, R53, 0x7632, R53 ;  /* 0x0000763235357816 */ /* 0x000fc40000000035 */
[----:B------:R-:W-:Y:S02]  /*a650*/  PRMT R54, R54, 0x7632, R54 ;  /* 0x0000763236367816 */ /* 0x000fe40000000036 */
[----:B--2---:R-:W-:Y:S02]  /*a660*/  LEA R2, P6, R7, R123, 0x1 ;  /* 0x0000007b07027211 */ /* 0x004fe400078c08ff */
[----:B------:R-:W-:Y:S01]  /*a670*/  ISETP.LT.AND P3, PT, R11, UR4, !P0 ;  /* 0x000000040b007c0c */ /* 0x000fe2000c761270 */
[----:B------:R-:W-:Y:S01]  /*a680*/  @P4 STG.E.U16 desc[UR10][R4.64], R53 ;  /* 0x0000003504004986 */ /* 0x000fe2000c10150a */
[----:B------:R-:W-:Y:S01]  /*a690*/  LEA.HI.X.SX32 R3, R7, R122, 0x1, P6 ;  /* 0x0000007a07037211 */ /* 0x000fe200030f0eff */
[----:B------:R-:W-:Y:S01]  /*a6a0*/  IMAD R7, R202, 0x2, R7 ;  /* 0x00000002ca077824 */ /* 0x000fe200078e0207 */
[----:B------:R-:W-:-:S03]  /*a6b0*/  ULDC UR4, c[0x0][0x22c] ;  /* 0x00008b0000047ab9 */ /* 0x000fc60000000800 */
[----:B------:R2:W-:Y:S01]  /*a6c0*/  @P2 STG.E.U16 desc[UR10][R2.64], R54 ;  /* 0x0000003602002986 */ /* 0x0005e2000c10150a */
[----:B------:R-:W-:Y:S01]  /*a6d0*/  IMAD R9, R202, 0x2, R7 ;  /* 0x00000002ca097824 */ /* 0x000fe200078e0207 */
[----:B------:R-:W-:Y:S01]  /*a6e0*/  ISETP.LT.AND P5, PT, R12, UR4, !P0 ;  /* 0x000000040c007c0c */ /* 0x000fe2000c7a1270 */
[----:B------:R-:W-:Y:S01]  /*a6f0*/  ULDC UR4, c[0x0][0x22c] ;  /* 0x00008b0000047ab9 */ /* 0x000fe20000000800 */
[----:B------:R-:W-:Y:S01]  /*a700*/  PRMT R55, R55, 0x7632, R55 ;  /* 0x0000763237377816 */ /* 0x000fe20000000037 */
[----:B------:R-:W4:Y:S01]  /*a710*/  LDC R12, c[0x0][0x248] ;  /* 0x00009200ff0c7b82 */ /* 0x000f220000000800 */
[----:B------:R-:W-:Y:S01]  /*a720*/  ISETP.LT.AND P4, PT, R13, UR4, !P0 ;  /* 0x000000040d007c0c */ /* 0x000fe2000c781270 */
[----:B------:R-:W-:Y:S01]  /*a730*/  ULDC UR4, c[0x0][0x22c] ;  /* 0x00008b0000047ab9 */ /* 0x000fe20000000800 */
[----:B--2---:R-:W-:-:S04]  /*a740*/  LEA R2, P6, R7, R123, 0x1 ;  /* 0x0000007b07027211 */ /* 0x004fc800078c08ff */
[----:B------:R-:W-:Y:S01]  /*a750*/  LEA.HI.X.SX32 R3, R7, R122, 0x1, P6 ;  /* 0x0000007a07037211 */ /* 0x000fe200030f0eff */
[----:B------:R-:W-:Y:S01]  /*a760*/  IMAD R7, R202, 0x2, R9 ;  /* 0x00000002ca077824 */ /* 0x000fe200078e0209 */
[----:B------:R-:W-:-:S03]  /*a770*/  LEA R4, P6, R9, R123, 0x1 ;  /* 0x0000007b09047211 */ /* 0x000fc600078c08ff */
[----:B------:R2:W-:Y:S01]  /*a780*/  @P3 STG.E.U16 desc[UR10][R2.64], R55 ;  /* 0x0000003702003986 */ /* 0x0005e2000c10150a */
[----:B------:R-:W-:Y:S01]  /*a790*/  LEA.HI.X.SX32 R5, R9, R122, 0x1, P6 ;  /* 0x0000007a09057211 */ /* 0x000fe200030f0eff */
[----:B------:R-:W-:Y:S01]  /*a7a0*/  IMAD R9, R202, 0x2, R7 ;  /* 0x00000002ca097824 */ /* 0x000fe200078e0207 */
[----:B------:R-:W-:Y:S01]  /*a7b0*/  ISETP.LT.AND P2, PT, R14, UR4, !P0 ;  /* 0x000000040e007c0c */ /* 0x000fe2000c741270 */
[----:B------:R-:W-:Y:S01]  /*a7c0*/  ULDC UR4, c[0x0][0x22c] ;  /* 0x00008b0000047ab9 */ /* 0x000fe20000000800 */
[----:B------:R-:W0:Y:S01]  /*a7d0*/  LDC R14, c[0x0][0x248] ;  /* 0x00009200ff0e7b82 */ /* 0x000e220000000800 */
[----:B------:R3:W-:Y:S01]  /*a7e0*/  @P5 STG.E.U16 desc[UR10][R4.64], R48 ;  /* 0x0000003004005986 */ /* 0x0007e2000c10150a */
[----:B--2---:R-:W-:-:S04]  /*a7f0*/  LEA R2, P6, R7, R123, 0x1 ;  /* 0x0000007b07027211 */ /* 0x004fc800078c08ff */
[----:B------:R-:W-:Y:S01]  /*a800*/  LEA.HI.X.SX32 R3, R7, R122, 0x1, P6 ;  /* 0x0000007a07037211 */ /* 0x000fe200030f0eff */
[----:B------:R-:W-:Y:S01]  /*a810*/  IMAD R7, R202, 0x2, R9 ;  /* 0x00000002ca077824 */ /* 0x000fe200078e0209 */
[----:B---3--:R-:W-:-:S03]  /*a820*/  LEA R4, P6, R9, R123, 0x1 ;  /* 0x0000007b09047211 */ /* 0x008fc600078c08ff */
[----:B------:R2:W-:Y:S01]  /*a830*/  @P4 STG.E.U16 desc[UR10][R2.64], R49 ;  /* 0x0000003102004986 */ /* 0x0005e2000c10150a */
[-C--:B------:R-:W-:Y:S01]  /*a840*/  LEA.HI.X.SX32 R5, R9, R122.reuse, 0x1, P6 ;  /* 0x0000007a09057211 */ /* 0x080fe200030f0eff */
[----:B------:R-:W-:Y:S01]  /*a850*/  IMAD R9, R202, 0x2, R7 ;  /* 0x00000002ca097824 */ /* 0x000fe200078e0207 */
[----:B------:R-:W-:Y:S01]  /*a860*/  ISETP.LT.AND P3, PT, R15, UR4, !P0 ;  /* 0x000000040f007c0c */ /* 0x000fe2000c761270 */
[----:B------:R-:W-:Y:S01]  /*a870*/  ULDC UR4, c[0x0][0x22c] ;  /* 0x00008b0000047ab9 */ /* 0x000fe20000000800 */
[----:B------:R-:W-:Y:S01]  /*a880*/  PRMT R48, R48, 0x7632, R48 ;  /* 0x0000763230307816 */ /* 0x000fe20000000030 */
[----:B------:R3:W-:Y:S01]  /*a890*/  @P2 STG.E.U16 desc[UR10][R4.64], R50 ;  /* 0x0000003204002986 */ /* 0x0007e2000c10150a */
[----:B------:R-:W-:Y:S01]  /*a8a0*/  IMAD R11, R202, 0x2, R9 ;  /* 0x00000002ca0b7824 */ /* 0x000fe200078e0209 */
[C---:B--2---:R-:W-:Y:S01]  /*a8b0*/  LEA R2, P6, R7.reuse, R123, 0x1 ;  /* 0x0000007b07027211 */ /* 0x044fe200078c08ff */
[----:B------:R-:W2:Y:S03]  /*a8c0*/  LDC R15, c[0x0][0x248] ;  /* 0x00009200ff0f7b82 */ /* 0x000ea60000000800 */
[----:B------:R-:W-:-:S02]  /*a8d0*/  LEA.HI.X.SX32 R3, R7, R122, 0x1, P6 ;  /* 0x0000007a07037211 */ /* 0x000fc400030f0eff */
[CC--:B---3--:R-:W-:Y:S02]  /*a8e0*/  LEA R4, P6, R9.reuse, R123.reuse, 0x1 ;  /* 0x0000007b09047211 */ /* 0x0c8fe400078c08ff */
[----:B------:R-:W-:Y:S01]  /*a8f0*/  ISETP.LT.AND P5, PT, R16, UR4, !P0 ;  /* 0x0000000410007c0c */ /* 0x000fe2000c7a1270 */
[----:B------:R-:W-:Y:S01]  /*a900*/  ULDC UR4, c[0x0][0x22c] ;  /* 0x00008b0000047ab9 */ /* 0x000fe20000000800 */
[-C--:B------:R-:W-:Y:S01]  /*a910*/  LEA.HI.X.SX32 R5, R9, R122.reuse, 0x1, P6 ;  /* 0x0000007a09057211 */ /* 0x080fe200030f0eff */
[----:B------:R3:W-:Y:S01]  /*a920*/  @P3 STG.E.U16 desc[UR10][R2.64], R51 ;  /* 0x0000003302003986 */ /* 0x0007e2000c10150a */
[----:B------:R-:W-:Y:S01]  /*a930*/  ISETP.LT.AND P4, PT, R17, UR4, !P0 ;  /* 0x0000000411007c0c */ /* 0x000fe2000c781270 */
[----:B------:R-:W-:Y:S01]  /*a940*/  ULDC UR4, c[0x0][0x22c] ;  /* 0x00008b0000047ab9 */ /* 0x000fe20000000800 */
[C---:B------:R-:W-:Y:S01]  /*a950*/  LEA R6, P6, R11.reuse, R123, 0x1 ;  /* 0x0000007b0b067211 */ /* 0x040fe200078c08ff */
[----:B------:R-:W4:Y:S03]  /*a960*/  LDC R17, c[0x0][0x248] ;  /* 0x00009200ff117b82 */ /* 0x000f260000000800 */
[----:B------:R-:W-:Y:S01]  /*a970*/  LEA.HI.X.SX32 R7, R11, R122, 0x1, P6 ;  /* 0x0000007a0b077211 */ /* 0x000fe200030f0eff */
[----:B------:R-:W-:Y:S01]  /*a980*/  IMAD R11, R202, 0x2, R11 ;  /* 0x00000002ca0b7824 */ /* 0x000fe200078e020b */
[----:B---3--:R-:W-:-:S03]  /*a990*/  PRMT R3, R49, 0x7632, R3 ;  /* 0x0000763231037816 */ /* 0x008fc60000000003 */
[----:B------:R-:W-:Y:S01]  /*a9a0*/  IMAD R9, R202, 0x2, R11 ;  /* 0x00000002ca097824 */ /* 0x000fe200078e020b */
[-C--:B------:R-:W-:Y:S01]  /*a9b0*/  LEA R2, P6, R11, R123.reuse, 0x1 ;  /* 0x0000007b0b027211 */ /* 0x080fe200078c08ff */
[----:B------:R-:W-:Y:S01]  /*a9c0*/  @P5 STG.E.U16 desc[UR10][R4.64], R48 ;  /* 0x0000003004005986 */ /* 0x000fe2000c10150a */
[----:B------:R-:W-:Y:S01]  /*a9d0*/  ISETP.LT.AND P2, PT, R18, UR4, !P0 ;  /* 0x0000000412007c0c */ /* 0x000fe2000c741270 */
[----:B------:R-:W-:Y:S01]  /*a9e0*/  ULDC UR4, c[0x0][0x22c] ;  /* 0x00008b0000047ab9 */ /* 0x000fe20000000800 */
[----:B------:R-:W-:Y:S01]  /*a9f0*/  PRMT R50, R50, 0x7632, R50 ;  /* 0x0000763232327816 */ /* 0x000fe20000000032 */
[----:B------:R3:W-:Y:S01]  /*aa00*/  @P4 STG.E.U16 desc[UR10][R6.64], R3 ;  /* 0x0000000306004986 */ /* 0x0007e2000c10150a */
[----:B------:R-:W-:Y:S01]  /*aa10*/  ISETP.LT.AND P3, PT, R19, UR4, !P0 ;  /* 0x0000000413007c0c */ /* 0x000fe2000c761270 */
[----:B------:R-:W-:Y:S01]  /*aa20*/  ULDC UR4, c[0x0][0x22c] ;  /* 0x00008b0000047ab9 */ /* 0x000fe20000000800 */
[----:B------:R-:W-:Y:S01]  /*aa30*/  PRMT R51, R51, 0x7632, R51 ;  /* 0x0000763233337816 */ /* 0x000fe20000000033 */
[----:B------:R-:W0:Y:S01]  /*aa40*/  LDC R16, c[0x0][0x248] ;  /* 0x00009200ff107b82 */ /* 0x000e220000000800 */
[----:B---3--:R-:W-:Y:S01]  /*aa50*/  LEA.HI.X.SX32 R3, R11, R122, 0x1, P6 ;  /* 0x0000007a0b037211 */ /* 0x008fe200030f0eff */
[----:B------:R-:W-:Y:S01]  /*aa60*/  IMAD R11, R202, 0x2, R9 ;  /* 0x00000002ca0b7824 */ /* 0x000fe200078e0209 */
[----:B------:R-:W-:-:S05]  /*aa70*/  LEA R4, P6, R9, R123, 0x1 ;  /* 0x0000007b09047211 */ /* 0x000fca00078c08ff */
[----:B------:R-:W3:Y:S01]  /*aa80*/  LDC R18, c[0x0][0x248] ;  /* 0x00009200ff127b82 */ /* 0x000ee20000000800 */
[-C--:B------:R-:W-:Y:S01]  /*aa90*/  LEA.HI.X.SX32 R5, R9, R122.reuse, 0x1, P6 ;  /* 0x0000007a09057211 */ /* 0x080fe200030f0eff */
[----:B------:R-:W-:Y:S01]  /*aaa0*/  IMAD R9, R202, 0x2, R11 ;  /* 0x00000002ca097824 */ /* 0x000fe200078e020b */
[CC--:B------:R-:W-:Y:S02]  /*aab0*/  LEA R6, P6, R11.reuse, R123.reuse, 0x1 ;  /* 0x0000007b0b067211 */ /* 0x0c0fe400078c08ff */
[----:B------:R-:W-:Y:S01]  /*aac0*/  ISETP.LT.AND P5, PT, R20, UR4, !P0 ;  /* 0x0000000414007c0c */ /* 0x000fe2000c7a1270 */
[----:B------:R-:W-:Y:S01]  /*aad0*/  ULDC UR4, c[0x0][0x22c] ;  /* 0x00008b0000047ab9 */ /* 0x000fe20000000800 */
[-C--:B------:R-:W-:Y:S01]  /*aae0*/  LEA.HI.X.SX32 R7, R11, R122.reuse, 0x1, P6 ;  /* 0x0000007a0b077211 */ /* 0x080fe200030f0eff */
[----:B------:R-:W-:Y:S01]  /*aaf0*/  IMAD R11, R202, 0x2, R9 ;  /* 0x00000002ca0b7824 */ /* 0x000fe200078e0209 */
[----:B------:R-:W-:Y:S02]  /*ab00*/  LEA R8, P6, R9, R123, 0x1 ;  /* 0x0000007b09087211 */ /* 0x000fe400078c08ff */
[----:B------:R-:W-:Y:S01]  /*ab10*/  ISETP.LT.AND P4, PT, R21, UR4, !P0 ;  /* 0x0000000415007c0c */ /* 0x000fe2000c781270 */
[----:B------:R1:W-:Y:S01]  /*ab20*/  @P2 STG.E.U16 desc[UR10][R2.64], R50 ;  /* 0x0000003202002986 */ /* 0x0003e2000c10150a */
[----:B------:R-:W-:Y:S01]  /*ab30*/  LEA.HI.X.SX32 R9, R9, R122, 0x1, P6 ;  /* 0x0000007a09097211 */ /* 0x000fe200030f0eff */
[----:B------:R-:W-:-:S02]  /*ab40*/  ULDC UR4, c[0x0][0x22c] ;  /* 0x00008b0000047ab9 */ /* 0x000fc40000000800 */
[----:B------:R2:W-:Y:S01]  /*ab50*/  @P3 STG.E.U16 desc[UR10][R4.64], R51 ;  /* 0x0000003304003986 */ /* 0x0005e2000c10150a */
[----:B------:R-:W-:Y:S01]  /*ab60*/  ISETP.LT.AND P2, PT, R22, UR4, !P0 ;  /* 0x0000000416007c0c */ /* 0x000fe2000c741270 */
[----:B------:R-:W-:Y:S01]  /*ab70*/  ULDC UR4, c[0x0][0x22c] ;  /* 0x00008b0000047ab9 */ /* 0x000fe20000000800 */
[----:B-1----:R-:W-:Y:S01]  /*ab80*/  LEA R2, P6, R11, R123, 0x1 ;  /* 0x0000007b0b027211 */ /* 0x002fe200078c08ff */
[----:B--2---:R-:W-:-:S03]  /*ab90*/  IMAD R5, R202, 0x2, R11 ;  /* 0x00000002ca057824 */ /* 0x004fc600078e020b */
[-C--:B------:R-:W-:Y:S01]  /*aba0*/  LEA.HI.X.SX32 R3, R11, R122.reuse, 0x1, P6 ;  /* 0x0000007a0b037211 */ /* 0x080fe200030f0eff */
[----:B------:R-:W-:Y:S01]  /*abb0*/  IMAD R11, R202, 0x2, R5 ;  /* 0x00000002ca0b7824 */ /* 0x000fe200078e0205 */
[-C--:B------:R-:W-:Y:S01]  /*abc0*/  LEA R4, P6, R5, R123.reuse, 0x1 ;  /* 0x0000007b05047211 */ /* 0x080fe200078c08ff */
[----:B------:R1:W-:Y:S01]  /*abd0*/  @P5 STG.E.U16 desc[UR10][R6.64], R56 ;  /* 0x0000003806005986 */ /* 0x0003e2000c10150a */
[----:B------:R-:W-:Y:S01]  /*abe0*/  ISETP.LT.AND P3, PT, R23, UR4, !P0 ;  /* 0x0000000417007c0c */ /* 0x000fe2000c761270 */
[----:B------:R-:W-:Y:S01]  /*abf0*/  ULDC UR4, c[0x0][0x22c] ;  /* 0x00008b0000047ab9 */ /* 0x000fe20000000800 */
[----:B------:R-:W-:Y:S01]  /*ac00*/  LEA.HI.X.SX32 R5, R5, R122, 0x1, P6 ;  /* 0x0000007a05057211 */ /* 0x000fe200030f0eff */
[----:B------:R2:W-:Y:S01]  /*ac10*/  @P4 STG.E.U16 desc[UR10][R8.64], R57 ;  /* 0x0000003908004986 */ /* 0x0005e2000c10150a */
[----:B------:R-:W-:Y:S01]  /*ac20*/  ISETP.LT.AND P5, PT, R24, UR4, !P0 ;  /* 0x0000000418007c0c */ /* 0x000fe2000c7a1270 */
[----:B------:R-:W-:Y:S01]  /*ac30*/  ULDC UR4, c[0x0][0x22c] ;  /* 0x00008b0000047ab9 */ /* 0x000fe20000000800 */
[----:B-1----:R-:W-:Y:S01]  /*ac40*/  LEA R6, P6, R11, R123, 0x1 ;  /* 0x0000007b0b067211 */ /* 0x002fe200078c08ff */
[----:B--2---:R-:W-:-:S03]  /*ac50*/  IMAD R9, R202, 0x2, R11 ;  /* 0x00000002ca097824 */ /* 0x004fc600078e020b */
[-C--:B------:R-:W-:Y:S01]  /*ac60*/  LEA.HI.X.SX32 R7, R11, R122.reuse, 0x1, P6 ;  /* 0x0000007a0b077211 */ /* 0x080fe200030f0eff */
[----:B------:R1:W-:Y:S01]  /*ac70*/  @P2 STG.E.U16 desc[UR10][R2.64], R58 ;  /* 0x0000003a02002986 */ /* 0x0003e2000c10150a */
[----:B------:R-:W-:Y:S01]  /*ac80*/  IMAD R11, R202, 0x2, R9 ;  /* 0x00000002ca0b7824 */ /* 0x000fe200078e0209 */
[----:B------:R-:W-:Y:S02]  /*ac90*/  LEA R8, P6, R9, R123, 0x1 ;  /* 0x0000007b09087211 */ /* 0x000fe400078c08ff */
[----:B------:R-:W-:Y:S01]  /*aca0*/  @P3 STG.E.U16 desc[UR10][R4.64], R59 ;  /* 0x0000003b04003986 */ /* 0x000fe2000c10150a */
[----:B------:R-:W-:Y:S01]  /*acb0*/  ISETP.LT.AND P4, PT, R25, UR4, !P0 ;  /* 0x0000000419007c0c */ /* 0x000fe2000c781270 */
[----:B------:R-:W-:Y:S01]  /*acc0*/  ULDC UR4, c[0x0][0x22c] ;  /* 0x00008b0000047ab9 */ /* 0x000fe20000000800 */
[----:B------:R-:W-:Y:S02]  /*acd0*/  LEA.HI.X.SX32 R9, R9, R122, 0x1, P6 ;  /* 0x0000007a09097211 */ /* 0x000fe400030f0eff */
[----:B-1----:R-:W-:-:S02]  /*ace0*/  PRMT R3, R56, 0x7632, R3 ;  /* 0x0000763238037816 */ /* 0x002fc40000000003 */
[----:B------:R-:W-:-:S03]  /*acf0*/  LEA R2, P6, R11, R123, 0x1 ;  /* 0x0000007b0b027211 */ /* 0x000fc600078c08ff */
[----:B------:R1:W-:Y:S01]  /*ad00*/  @P5 STG.E.U16 desc[UR10][R6.64], R3 ;  /* 0x0000000306005986 */ /* 0x0003e2000c10150a */
[----:B------:R-:W-:Y:S01]  /*ad10*/  ISETP.LT.AND P2, PT, R26, UR4, !P0 ;  /* 0x000000041a007c0c */ /* 0x000fe2000c741270 */
[----:B------:R-:W-:Y:S01]  /*ad20*/  ULDC UR4, c[0x0][0x22c] ;  /* 0x00008b0000047ab9 */ /* 0x000fe20000000800 */
[----:B------:R-:W-:Y:S02]  /*ad30*/  PRMT R57, R57, 0x7632, R57 ;  /* 0x0000763239397816 */ /* 0x000fe40000000039 */
[----:B-1----:R-:W-:Y:S01]  /*ad40*/  LEA.HI.X.SX32 R3, R11, R122, 0x1, P6 ;  /* 0x0000007a0b037211 */ /* 0x002fe200030f0eff */
[C---:B------:R-:W-:Y:S01]  /*ad50*/  IMAD R11, R202.reuse, 0x2, R11 ;  /* 0x00000002ca0b7824 */ /* 0x040fe200078e020b */
[----:B------:R-:W-:Y:S01]  /*ad60*/  ISETP.LT.AND P3, PT, R27, UR4, !P0 ;  /* 0x000000041b007c0c */ /* 0x000fe2000c761270 */
[----:B------:R-:W-:Y:S02]  /*ad70*/  ULDC UR4, c[0x0][0x22c] ;  /* 0x00008b0000047ab9 */ /* 0x000fe40000000800 */
[----:B------:R-:W-:Y:S01]  /*ad80*/  IMAD R7, R202, 0x2, R11 ;  /* 0x00000002ca077824 */ /* 0x000fe200078e020b */
[----:B------:R-:W-:Y:S01]  /*ad90*/  LEA R4, P6, R11, R123, 0x1 ;  /* 0x0000007b0b047211 */ /* 0x000fe200078c08ff */
[----:B------:R1:W-:Y:S01]  /*ada0*/  @P4 STG.E.U16 desc[UR10][R8.64], R57 ;  /* 0x0000003908004986 */ /* 0x0003e2000c10150a */
[----:B------:R-:W-:-:S02]  /*adb0*/  PRMT R58, R58, 0x7632, R58 ;  /* 0x000076323a3a7816 */ /* 0x000fc4000000003a */
[-C--:B------:R-:W-:Y:S02]  /*adc0*/  LEA.HI.X.SX32 R5, R11, R122.reuse, 0x1, P6 ;  /* 0x0000007a0b057211 */ /* 0x080fe400030f0eff */
[----:B------:R-:W-:Y:S02]  /*add0*/  LEA R6, P6, R7, R123, 0x1 ;  /* 0x0000007b07067211 */ /* 0x000fe400078c08ff */
[----:B------:R-:W-:Y:S01]  /*ade0*/  ISETP.LT.AND P5, PT, R28, UR4, !P0 ;  /* 0x000000041c007c0c */ /* 0x000fe2000c7a1270 */
[----:B------:R2:W-:Y:S01]  /*adf0*/  @P2 STG.E.U16 desc[UR10][R2.64], R58 ;  /* 0x0000003a02002986 */ /* 0x0005e2000c10150a */
[----:B------:R-:W-:Y:S01]  /*ae00*/  PRMT R59, R59, 0x7632, R59 ;  /* 0x000076323b3b7816 */ /* 0x000fe2000000003b */
[----:B------:R-:W-:Y:S01]  /*ae10*/  ULDC UR4, c[0x0][0x22c] ;  /* 0x00008b0000047ab9 */ /* 0x000fe20000000800 */
[----:B-1----:R-:W-:Y:S01]  /*ae20*/  IMAD R9, R202, 0x2, R7 ;  /* 0x00000002ca097824 */ /* 0x002fe200078e0207 */
[----:B------:R-:W-:-:S03]  /*ae30*/  LEA.HI.X.SX32 R7, R7, R122, 0x1, P6 ;  /* 0x0000007a07077211 */ /* 0x000fc600030f0eff */
[----:B------:R-:W-:Y:S01]  /*ae40*/  IMAD R11, R202, 0x2, R9 ;  /* 0x00000002ca0b7824 */ /* 0x000fe200078e0209 */
[----:B--2---:R-:W-:-:S03]  /*ae50*/  LEA R2, P6, R9, R123, 0x1 ;  /* 0x0000007b09027211 */ /* 0x004fc600078c08ff */
[----:B------:R-:W-:Y:S01]  /*ae60*/  IMAD R13, R202, 0x2, R11 ;  /* 0x00000002ca0d7824 */ /* 0x000fe200078e020b */
[----:B------:R-:W-:Y:S01]  /*ae70*/  ISETP.LT.AND P4, PT, R29, UR4, !P0 ;  /* 0x000000041d007c0c */ /* 0x000fe2000c781270 */
[----:B------:R1:W-:Y:S01]  /*ae80*/  @P3 STG.E.U16 desc[UR10][R4.64], R59 ;  /* 0x0000003b04003986 */ /* 0x0003e2000c10150a */
[-C--:B------:R-:W-:Y:S01]  /*ae90*/  LEA.HI.X.SX32 R3, R9, R122.reuse, 0x1, P6 ;  /* 0x0000007a09037211 */ /* 0x080fe200030f0eff */
[----:B------:R-:W-:Y:S01]  /*aea0*/  ULDC UR4, c[0x0][0x22c] ;  /* 0x00008b0000047ab9 */ /* 0x000fe20000000800 */
[CC--:B------:R-:W-:Y:S01]  /*aeb0*/  LEA R8, P6, R11.reuse, R123.reuse, 0x1 ;  /* 0x0000007b0b087211 */ /* 0x0c0fe200078c08ff */
[----:B------:R2:W-:Y:S03]  /*aec0*/  @P5 STG.E.U16 desc[UR10][R6.64], R64 ;  /* 0x0000004006005986 */ /* 0x0005e6000c10150a */
[----:B------:R-:W-:Y:S02]  /*aed0*/  LEA.HI.X.SX32 R9, R11, R122, 0x1, P6 ;  /* 0x0000007a0b097211 */ /* 0x000fe400030f0eff */
[----:B------:R-:W-:Y:S01]  /*aee0*/  ISETP.LT.AND P2, PT, R30, UR4, !P0 ;  /* 0x000000041e007c0c */ /* 0x000fe2000c741270 */
[----:B------:R-:W-:Y:S01]  /*aef0*/  ULDC UR4, c[0x0][0x22c] ;  /* 0x00008b0000047ab9 */ /* 0x000fe20000000800 */
[----:B-1----:R-:W-:Y:S01]  /*af00*/  LEA R4, P6, R13, R123, 0x1 ;  /* 0x0000007b0d047211 */ /* 0x002fe200078c08ff */
[----:B--2---:R-:W-:-:S03]  /*af10*/  IMAD R7, R202, 0x2, R13 ;  /* 0x00000002ca077824 */ /* 0x004fc600078e020d */
[-C--:B------:R-:W-:Y:S02]  /*af20*/  LEA.HI.X.SX32 R5, R13, R122.reuse, 0x1, P6 ;  /* 0x0000007a0d057211 */ /* 0x080fe400030f0eff */
[----:B------:R-:W-:Y:S01]  /*af30*/  ISETP.LT.AND P3, PT, R31, UR4, !P0 ;  /* 0x000000041f007c0c */ /* 0x000fe2000c761270 */
[----:B------:R-:W-:Y:S01]  /*af40*/  IMAD R11, R202, 0x2, R7 ;  /* 0x00000002ca0b7824 */ /* 0x000fe200078e0207 */
[C---:B------:R-:W-:Y:S01]  /*af50*/  LEA R6, P6, R7.reuse, R123, 0x1 ;  /* 0x0000007b07067211 */ /* 0x040fe200078c08ff */
[----:B------:R-:W-:Y:S01]  /*af60*/  ULDC UR4, c[0x0][0x22c] ;  /* 0x00008b0000047ab9 */ /* 0x000fe20000000800 */
[----:B------:R1:W-:Y:S02]  /*af70*/  @P4 STG.E.U16 desc[UR10][R2.64], R65 ;  /* 0x0000004102004986 */ /* 0x0003e4000c10150a */
[----:B------:R-:W-:Y:S02]  /*af80*/  LEA.HI.X.SX32 R7, R7, R122, 0x1, P6 ;  /* 0x0000007a07077211 */ /* 0x000fe400030f0eff */
[----:B------:R-:W-:Y:S01]  /*af90*/  ISETP.LT.AND P5, PT, R32, UR4, !P0 ;  /* 0x0000000420007c0c */ /* 0x000fe2000c7a1270 */
[----:B------:R-:W-:-:S02]  /*afa0*/  ULDC UR4, c[0x0][0x22c] ;  /* 0x00008b0000047ab9 */ /* 0x000fc40000000800 */
[----:B------:R-:W-:Y:S01]  /*afb0*/  ISETP.LT.AND P4, PT, R33, UR4, !P0 ;  /* 0x0000000421007c0c */ /* 0x000fe2000c781270 */
[----:B------:R-:W-:Y:S01]  /*afc0*/  ULDC UR4, c[0x0][0x22c] ;  /* 0x00008b0000047ab9 */ /* 0x000fe20000000800 */
[C---:B-1----:R-:W-:Y:S01]  /*afd0*/  LEA R2, P6, R11.reuse, R123, 0x1 ;  /* 0x0000007b0b027211 */ /* 0x042fe200078c08ff */
[----:B------:R1:W-:Y:S03]  /*afe0*/  @P2 STG.E.U16 desc[UR10][R8.64], R66 ;  /* 0x0000004208002986 */ /* 0x0003e6000c10150a */
[----:B------:R-:W-:Y:S01]  /*aff0*/  LEA.HI.X.SX32 R3, R11, R122, 0x1, P6 ;  /* 0x0000007a0b037211 */ /* 0x000fe200030f0eff */
[----:B------:R-:W-:Y:S01]  /*b000*/  IMAD R11, R202, 0x2, R11 ;  /* 0x00000002ca0b7824 */ /* 0x000fe200078e020b */
[----:B------:R-:W-:Y:S01]  /*b010*/  ISETP.LT.AND P2, PT, R34, UR4, !P0 ;  /* 0x0000000422007c0c */ /* 0x000fe2000c741270 */
[----:B------:R-:W-:Y:S01]  /*b020*/  ULDC UR4, c[0x0][0x22c] ;  /* 0x00008b0000047ab9 */ /* 0x000fe20000000800 */
[----:B------:R2:W-:Y:S01]  /*b030*/  @P3 STG.E.U16 desc[UR10][R4.64], R67 ;  /* 0x0000004304003986 */ /* 0x0005e2000c10150a */
[----:B------:R-:W-:-:S02]  /*b040*/  PRMT R64, R64, 0x7632, R64 ;  /* 0x0000763240407816 */ /* 0x000fc40000000040 */
[----:B------:R-:W-:Y:S01]  /*b050*/  ISETP.LT.AND P3, PT, R35, UR4, !P0 ;  /* 0x0000000423007c0c */ /* 0x000fe2000c761270 */
[----:B------:R-:W-:Y:S01]  /*b060*/  ULDC UR4, c[0x0][0x22c] ;  /* 0x00008b0000047ab9 */ /* 0x000fe20000000800 */
[----:B-1----:R-:W-:Y:S01]  /*b070*/  IMAD R9, R202, 0x2, R11 ;  /* 0x00000002ca097824 */ /* 0x002fe200078e020b */
[----:B------:R-:W-:Y:S01]  /*b080*/  PRMT R65, R65, 0x7632, R65 ;  /* 0x0000763241417816 */ /* 0x000fe20000000041 */
[----:B------:R1:W-:Y:S01]  /*b090*/  @P5 STG.E.U16 desc[UR10][R6.64], R64 ;  /* 0x0000004006005986 */ /* 0x0003e2000c10150a */
[----:B--2---:R-:W-:-:S04]  /*b0a0*/  LEA R4, P6, R11, R123, 0x1 ;  /* 0x0000007b0b047211 */ /* 0x004fc800078c08ff */
[-C--:B------:R-:W-:Y:S01]  /*b0b0*/  LEA.HI.X.SX32 R5, R11, R122.reuse, 0x1, P6 ;  /* 0x0000007a0b057211 */ /* 0x080fe200030f0eff */
[----:B------:R-:W-:Y:S01]  /*b0c0*/  IMAD R11, R202, 0x2, R9 ;  /* 0x00000002ca0b7824 */ /* 0x000fe200078e0209 */
[C---:B-1----:R-:W-:Y:S01]  /*b0d0*/  LEA R6, P6, R9.reuse, R123, 0x1 ;  /* 0x0000007b09067211 */ /* 0x042fe200078c08ff */
[----:B------:R1:W-:Y:S01]  /*b0e0*/  @P4 STG.E.U16 desc[UR10][R2.64], R65 ;  /* 0x0000004102004986 */ /* 0x0003e2000c10150a */
[----:B------:R-:W-:Y:S02]  /*b0f0*/  PRMT R66, R66, 0x7632, R66 ;  /* 0x0000763242427816 */ /* 0x000fe40000000042 */
[----:B------:R-:W-:Y:S01]  /*b100*/  LEA.HI.X.SX32 R7, R9, R122, 0x1, P6 ;  /* 0x0000007a09077211 */ /* 0x000fe200030f0eff */
[----:B------:R-:W-:Y:S01]  /*b110*/  IMAD R9, R202, 0x2, R11 ;  /* 0x00000002ca097824 */ /* 0x000fe200078e020b */
[----:B------:R-:W-:Y:S01]  /*b120*/  ISETP.LT.AND P5, PT, R36, UR4, !P0 ;  /* 0x0000000424007c0c */ /* 0x000fe2000c7a1270 */
[----:B------:R-:W-:Y:S01]  /*b130*/  @P2 STG.E.U16 desc[UR10][R4.64], R66 ;  /* 0x0000004204002986 */ /* 0x000fe2000c10150a */
[----:B------:R-:W-:Y:S01]  /*b140*/  ULDC UR4, c[0x0][0x22c] ;  /* 0x00008b0000047ab9 */ /* 0x000fe20000000800 */
[----:B-1----:R-:W-:-:S02]  /*b150*/  PRMT R3, R67, 0x7632, R3 ;  /* 0x0000763243037816 */ /* 0x002fc40000000003 */
[----:B------:R-:W-:-:S03]  /*b160*/  LEA R2, P6, R11, R123, 0x1 ;  /* 0x0000007b0b027211 */ /* 0x000fc600078c08ff */
[----:B------:R1:W-:Y:S01]  /*b170*/  @P3 STG.E.U16 desc[UR10][R6.64], R3 ;  /* 0x0000000306003986 */ /* 0x0003e2000c10150a */
[----:B------:R-:W-:Y:S01]  /*b180*/  ISETP.LT.AND P4, PT, R37, UR4, !P0 ;  /* 0x0000000425007c0c */ /* 0x000fe2000c781270 */
[----:B------:R-:W-:Y:S01]  /*b190*/  ULDC UR4, c[0x0][0x22c] ;  /* 0x00008b0000047ab9 */ /* 0x000fe20000000800 */
[----:B-1----:R-:W-:Y:S01]  /*b1a0*/  LEA.HI.X.SX32 R3, R11, R122, 0x1, P6 ;  /* 0x0000007a0b037211 */ /* 0x002fe200030f0eff */
[----:B------:R-:W-:Y:S01]  /*b1b0*/  IMAD R11, R202, 0x2, R9 ;  /* 0x00000002ca0b7824 */ /* 0x000fe200078e0209 */
[----:B------:R-:W-:-:S03]  /*b1c0*/  LEA R8, P6, R9, R123, 0x1 ;  /* 0x0000007b09087211 */ /* 0x000fc600078c08ff */
[----:B------:R-:W-:Y:S01]  /*b1d0*/  IMAD R7, R202, 0x2, R11 ;  /* 0x00000002ca077824 */ /* 0x000fe200078e020b */
[-C--:B------:R-:W-:Y:S02]  /*b1e0*/  LEA.HI.X.SX32 R9, R9, R122.reuse, 0x1, P6 ;  /* 0x0000007a09097211 */ /* 0x080fe400030f0eff */
[CC--:B------:R-:W-:Y:S02]  /*b1f0*/  LEA R4, P6, R11.reuse, R123.reuse, 0x1 ;  /* 0x0000007b0b047211 */ /* 0x0c0fe400078c08ff */
[----:B------:R-:W-:Y:S01]  /*b200*/  ISETP.LT.AND P2, PT, R38, UR4, !P0 ;  /* 0x0000000426007c0c */ /* 0x000fe2000c741270 */
[----:B------:R1:W-:Y:S01]  /*b210*/  @P5 STG.E.U16 desc[UR10][R2.64], R72 ;  /* 0x0000004802005986 */ /* 0x0003e2000c10150a */
[----:B------:R-:W-:Y:S01]  /*b220*/  LEA.HI.X.SX32 R5, R11, R122, 0x1, P6 ;  /* 0x0000007a0b057211 */ /* 0x000fe200030f0eff */
[----:B------:R-:W-:Y:S01]  /*b230*/  IMAD R11, R202, 0x2, R7 ;  /* 0x00000002ca0b7824 */ /* 0x000fe200078e0207 */
[----:B------:R-:W-:Y:S01]  /*b240*/  LEA R6, P6, R7, R123, 0x1 ;  /* 0x0000007b07067211 */ /* 0x000fe200078c08ff */
[----:B------:R2:W-:Y:S01]  /*b250*/  @P4 STG.E.U16 desc[UR10][R8.64], R73 ;  /* 0x0000004908004986 */ /* 0x0005e2000c10150a */
[----:B------:R-:W-:-:S02]  /*b260*/  ULDC UR4, c[0x0][0x22c] ;  /* 0x00008b0000047ab9 */ /* 0x000fc40000000800 */
        /* <DEDUP_REMOVED lines=13> */
[----:B------:R-:W-:Y:S01]  /*b340*/  ULDC UR4, c[0x0][0x22c] ;  /* 0x00008b0000047ab9 */ /* 0x000fe20000000800 */
[----:B------:R-:W-:-:S02]  /*b350*/  PRMT R72, R72, 0x7632, R72 ;  /* 0x0000763248487816 */ /* 0x000fc40000000048 */
[CC--:B-1----:R-:W-:Y:S02]  /*b360*/  LEA R4, P6, R11.reuse, R123.reuse, 0x1 ;  /* 0x0000007b0b047211 */ /* 0x0c2fe400078c08ff */
[----:B------:R-:W-:Y:S01]  /*b370*/  ISETP.LT.AND P2, PT, R42, UR4, !P0 ;  /* 0x000000042a007c0c */ /* 0x000fe2000c741270 */
[----:B------:R1:W-:Y:S01]  /*b380*/  @P3 STG.E.U16 desc[UR10][R6.64], R75 ;  /* 0x0000004b06003986 */ /* 0x0003e2000c10150a */
[-C--:B------:R-:W-:Y:S01]  /*b390*/  LEA.HI.X.SX32 R5, R11, R122.reuse, 0x1, P6 ;  /* 0x0000007a0b057211 */ /* 0x080fe200030f0eff */
[----:B------:R-:W-:Y:S01]  /*b3a0*/  IMAD R11, R202, 0x2, R11 ;  /* 0x00000002ca0b7824 */ /* 0x000fe200078e020b */
[----:B------:R-:W-:Y:S01]  /*b3b0*/  PRMT R73, R73, 0x7632, R73 ;  /* 0x0000763249497816 */ /* 0x000fe20000000049 */
[----:B------:R2:W-:Y:S01]  /*b3c0*/  @P5 STG.E.U16 desc[UR10][R2.64], R72 ;  /* 0x0000004802005986 */ /* 0x0005e2000c10150a */
[----:B------:R-:W-:Y:S01]  /*b3d0*/  ULDC UR4, c[0x0][0x22c] ;  /* 0x00008b0000047ab9 */ /* 0x000fe20000000800 */
[----:B------:R-:W-:Y:S02]  /*b3e0*/  PRMT R74, R74, 0x7632, R74 ;  /* 0x000076324a4a7816 */ /* 0x000fe4000000004a */
[----:B------:R-:W-:Y:S01]  /*b3f0*/  ISETP.LT.AND P3, PT, R43, UR4, !P0 ;  /* 0x000000042b007c0c */ /* 0x000fe2000c761270 */
[----:B------:R-:W-:Y:S01]  /*b400*/  ULDC UR4, c[0x0][0x22c] ;  /* 0x00008b0000047ab9 */ /* 0x000fe20000000800 */
[----:B-1----:R-:W-:Y:S01]  /*b410*/  IMAD R7, R202, 0x2, R11 ;  /* 0x00000002ca077824 */ /* 0x002fe200078e020b */
[C---:B--2---:R-:W-:Y:S01]  /*b420*/  LEA R2, P6, R11.reuse, R123, 0x1 ;  /* 0x0000007b0b027211 */ /* 0x044fe200078c08ff */
[----:B------:R1:W-:Y:S01]  /*b430*/  @P4 STG.E.U16 desc[UR10][R8.64], R73 ;  /* 0x0000004908004986 */ /* 0x0003e2000c10150a */
[----:B------:R-:W-:Y:S01]  /*b440*/  ISETP.LT.AND P5, PT, R44, UR4, !P0 ;  /* 0x000000042c007c0c */ /* 0x000fe2000c7a1270 */
[----:B------:R-:W-:Y:S01]  /*b450*/  ULDC UR4, c[0x0][0x22c] ;  /* 0x00008b0000047ab9 */ /* 0x000fe20000000800 */
[----:B------:R-:W-:-:S02]  /*b460*/  LEA.HI.X.SX32 R3, R11, R122, 0x1, P6 ;  /* 0x0000007a0b037211 */ /* 0x000fc400030f0eff */
[CC--:B------:R-:W-:Y:S01]  /*b470*/  LEA R6, P6, R7.reuse, R123.reuse, 0x1 ;  /* 0x0000007b07067211 */ /* 0x0c0fe200078c08ff */
[----:B------:R2:W-:Y:S01]  /*b480*/  @P2 STG.E.U16 desc[UR10][R4.64], R74 ;  /* 0x0000004a04002986 */ /* 0x0005e2000c10150a */
[C---:B-1----:R-:W-:Y:S02]  /*b490*/  IMAD R9, R202.reuse, 0x2, R7 ;  /* 0x00000002ca097824 */ /* 0x042fe400078e0207 */
[-C--:B------:R-:W-:Y:S02]  /*b4a0*/  LEA.HI.X.SX32 R7, R7, R122.reuse, 0x1, P6 ;  /* 0x0000007a07077211 */ /* 0x080fe400030f0eff */
[C---:B------:R-:W-:Y:S01]  /*b4b0*/  IMAD R11, R202.reuse, 0x2, R9 ;  /* 0x00000002ca0b7824 */ /* 0x040fe200078e0209 */
[----:B--2---:R-:W-:Y:S02]  /*b4c0*/  LEA R4, P6, R9, R123, 0x1 ;  /* 0x0000007b09047211 */ /* 0x004fe400078c08ff */
[----:B------:R-:W-:Y:S01]  /*b4d0*/  PRMT R75, R75, 0x7632, R75 ;  /* 0x000076324b4b7816 */ /* 0x000fe2000000004b */
[----:B------:R-:W-:Y:S01]  /*b4e0*/  IMAD R13, R202, 0x2, R11 ;  /* 0x00000002ca0d7824 */ /* 0x000fe200078e020b */
[----:B------:R-:W-:-:S02]  /*b4f0*/  LEA.HI.X.SX32 R5, R9, R122, 0x1, P6 ;  /* 0x0000007a09057211 */ /* 0x000fc400030f0eff */
[-C--:B------:R-:W-:Y:S02]  /*b500*/  LEA R8, P6, R11, R123.reuse, 0x1 ;  /* 0x0000007b0b087211 */ /* 0x080fe400078c08ff */
[----:B------:R-:W-:Y:S01]  /*b510*/  ISETP.LT.AND P4, PT, R45, UR4, !P0 ;  /* 0x000000042d007c0c */ /* 0x000fe2000c781270 */
[----:B------:R1:W-:Y:S01]  /*b520*/  @P3 STG.E.U16 desc[UR10][R2.64], R75 ;  /* 0x0000004b02003986 */ /* 0x0003e2000c10150a */
[----:B------:R-:W-:Y:S01]  /*b530*/  ULDC UR4, c[0x0][0x22c] ;  /* 0x00008b0000047ab9 */ /* 0x000fe20000000800 */
[----:B------:R-:W-:Y:S02]  /*b540*/  LEA.HI.X.SX32 R9, R11, R122, 0x1, P6 ;  /* 0x0000007a0b097211 */ /* 0x000fe400030f0eff */
[----:B------:R2:W-:Y:S01]  /*b550*/  @P5 STG.E.U16 desc[UR10][R6.64], R80 ;  /* 0x0000005006005986 */ /* 0x0005e2000c10150a */
[----:B------:R-:W-:Y:S01]  /*b560*/  ISETP.LT.AND P2, PT, R46, UR4, !P0 ;  /* 0x000000042e007c0c */ /* 0x000fe2000c741270 */
[----:B------:R-:W-:Y:S02]  /*b570*/  ULDC UR4, c[0x0][0x22c] ;  /* 0x00008b0000047ab9 */ /* 0x000fe40000000800 */
[----:B------:R-:W-:Y:S01]  /*b580*/  ISETP.LT.AND P3, PT, R47, UR4, !P0 ;  /* 0x000000042f007c0c */ /* 0x000fe2000c761270 */
[----:B------:R-:W-:Y:S01]  /*b590*/  ULDC UR4, c[0x0][0x22c] ;  /* 0x00008b0000047ab9 */ /* 0x000fe20000000800 */
[----:B-1----:R-:W-:Y:S01]  /*b5a0*/  LEA R2, P6, R13, R123, 0x1 ;  /* 0x0000007b0d027211 */ /* 0x002fe200078c08ff */
[----:B--2---:R-:W-:-:S03]  /*b5b0*/  IMAD R7, R202, 0x2, R13 ;  /* 0x00000002ca077824 */ /* 0x004fc600078e020d */
[-C--:B------:R-:W-:Y:S01]  /*b5c0*/  LEA.HI.X.SX32 R3, R13, R122.reuse, 0x1, P6 ;  /* 0x0000007a0d037211 */ /* 0x080fe200030f0eff */
[----:B------:R-:W-:Y:S01]  /*b5d0*/  IMAD R11, R202, 0x2, R7 ;  /* 0x00000002ca0b7824 */ /* 0x000fe200078e0207 */
[CC--:B------:R-:W-:Y:S01]  /*b5e0*/  LEA R6, P6, R7.reuse, R123.reuse, 0x1 ;  /* 0x0000007b07067211 */ /* 0x0c0fe200078c08ff */
[----:B------:R1:W-:Y:S01]  /*b5f0*/  @P4 STG.E.U16 desc[UR10][R4.64], R81 ;  /* 0x0000005104004986 */ /* 0x0003e2000c10150a */
[----:B------:R-:W-:Y:S01]  /*b600*/  ISETP.LT.AND P5, PT, R76, UR4, !P0 ;  /* 0x000000044c007c0c */ /* 0x000fe2000c7a1270 */
[----:B------:R-:W-:Y:S01]  /*b610*/  ULDC UR4, c[0x0][0x22c] ;  /* 0x00008b0000047ab9 */ /* 0x000fe20000000800 */
[-C--:B------:R-:W-:Y:S01]  /*b620*/  LEA.HI.X.SX32 R7, R7, R122.reuse, 0x1, P6 ;  /* 0x0000007a07077211 */ /* 0x080fe200030f0eff */
[----:B------:R2:W-:Y:S01]  /*b630*/  @P2 STG.E.U16 desc[UR10][R8.64], R82 ;  /* 0x0000005208002986 */ /* 0x0005e2000c10150a */
[----:B------:R-:W-:Y:S01]  /*b640*/  ISETP.LT.AND P4, PT, R77, UR4, !P0 ;  /* 0x000000044d007c0c */ /* 0x000fe2000c781270 */
[----:B------:R-:W-:Y:S01]  /*b650*/  ULDC UR4, c[0x0][0x22c] ;  /* 0x00008b0000047ab9 */ /* 0x000fe20000000800 */
[C---:B-1----:R-:W-:Y:S01]  /*b660*/  LEA R4, P6, R11.reuse, R123, 0x1 ;  /* 0x0000007b0b047211 */ /* 0x042fe200078c08ff */
[----:B------:R1:W-:Y:S03]  /*b670*/  @P3 STG.E.U16 desc[UR10][R2.64], R83 ;  /* 0x0000005302003986 */ /* 0x0003e6000c10150a */
[----:B------:R-:W-:Y:S01]  /*b680*/  LEA.HI.X.SX32 R5, R11, R122, 0x1, P6 ;  /* 0x0000007a0b057211 */ /* 0x000fe200030f0eff */
[----:B------:R-:W-:Y:S01]  /*b690*/  IMAD R11, R202, 0x2, R11 ;  /* 0x00000002ca0b7824 */ /* 0x000fe200078e020b */
[----:B------:R-:W-:Y:S01]  /*b6a0*/  ISETP.LT.AND P2, PT, R78, UR4, !P0 ;  /* 0x000000044e007c0c */ /* 0x000fe2000c741270 */
[----:B------:R-:W-:-:S02]  /*b6b0*/  ULDC UR4, c[0x0][0x22c] ;  /* 0x00008b0000047ab9 */ /* 0x000fc40000000800 */
[----:B--2---:R-:W-:Y:S01]  /*b6c0*/  IMAD R9, R202, 0x2, R11 ;  /* 0x00000002ca097824 */ /* 0x004fe200078e020b */
[----:B-1----:R-:W-:Y:S02]  /*b6d0*/  PRMT R3, R80, 0x7632, R3 ;  /* 0x0000763250037816 */ /* 0x002fe40000000003 */
[-C--:B------:R-:W-:Y:S02]  /*b6e0*/  LEA R2, P6, R11, R123.reuse, 0x1 ;  /* 0x0000007b0b027211 */ /* 0x080fe400078c08ff */
[----:B------:R-:W-:Y:S01]  /*b6f0*/  PRMT R81, R81, 0x7632, R81 ;  /* 0x0000763251517816 */ /* 0x000fe20000000051 */
[----:B------:R1:W-:Y:S01]  /*b700*/  @P5 STG.E.U16 desc[UR10][R6.64], R3 ;  /* 0x0000000306005986 */ /* 0x0003e2000c10150a */
[----:B------:R-:W-:Y:S01]  /*b710*/  ISETP.LT.AND P3, PT, R79, UR4, !P0 ;  /* 0x000000044f007c0c */ /* 0x000fe2000c761270 */
[----:B------:R-:W-:Y:S02]  /*b720*/  ULDC UR4, c[0x0][0x22c] ;  /* 0x00008b0000047ab9 */ /* 0x000fe40000000800 */
[----:B------:R2:W-:Y:S01]  /*b730*/  @P4 STG.E.U16 desc[UR10][R4.64], R81 ;  /* 0x0000005104004986 */ /* 0x0005e2000c10150a */
[----:B-1----:R-:W-:Y:S01]  /*b740*/  LEA.HI.X.SX32 R3, R11, R122, 0x1, P6 ;  /* 0x0000007a0b037211 */ /* 0x002fe200030f0eff */
[----:B------:R-:W-:Y:S01]  /*b750*/  IMAD R11, R202, 0x2, R9 ;  /* 0x00000002ca0b7824 */ /* 0x000fe200078e0209 */
[----:B------:R-:W-:-:S04]  /*b760*/  LEA R6, P6, R9, R123, 0x1 ;  /* 0x0000007b09067211 */ /* 0x000fc800078c08ff */
[-C--:B------:R-:W-:Y:S01]  /*b770*/  LEA.HI.X.SX32 R7, R9, R122.reuse, 0x1, P6 ;  /* 0x0000007a09077211 */ /* 0x080fe200030f0eff */
[----:B------:R-:W-:Y:S01]  /*b780*/  IMAD R9, R202, 0x2, R11 ;  /* 0x00000002ca097824 */ /* 0x000fe200078e020b */
[-C--:B--2---:R-:W-:Y:S02]  /*b790*/  LEA R4, P6, R11, R123.reuse, 0x1 ;  /* 0x0000007b0b047211 */ /* 0x084fe400078c08ff */
[----:B------:R-:W-:Y:S01]  /*b7a0*/  ISETP.LT.AND P5, PT, R116, UR4, !P0 ;  /* 0x0000000474007c0c */ /* 0x000fe2000c7a1270 */
[----:B------:R-:W-:Y:S01]  /*b7b0*/  ULDC UR4, c[0x0][0x22c] ;  /* 0x00008b0000047ab9 */ /* 0x000fe20000000800 */
[----:B------:R-:W-:Y:S02]  /*b7c0*/  PRMT R82, R82, 0x7632, R82 ;  /* 0x0000763252527816 */ /* 0x000fe40000000052 */
[----:B------:R-:W-:Y:S02]  /*b7d0*/  PRMT R83, R83, 0x7632, R83 ;  /* 0x0000763253537816 */ /* 0x000fe40000000053 */
[----:B------:R-:W-:Y:S01]  /*b7e0*/  LEA.HI.X.SX32 R5, R11, R122, 0x1, P6 ;  /* 0x0000007a0b057211 */ /* 0x000fe200030f0eff */
[----:B------:R-:W-:Y:S01]  /*b7f0*/  IMAD R11, R202, 0x2, R9 ;  /* 0x00000002ca0b7824 */ /* 0x000fe200078e0209 */
[----:B------:R-:W-:-:S02]  /*b800*/  LEA R8, P6, R9, R123, 0x1 ;  /* 0x0000007b09087211 */ /* 0x000fc400078c08ff */
[----:B------:R-:W-:Y:S01]  /*b810*/  ISETP.LT.AND P4, PT, R117, UR4, !P0 ;  /* 0x0000000475007c0c */ /* 0x000fe2000c781270 */
[----:B------:R1:W-:Y:S01]  /*b820*/  @P2 STG.E.U16 desc[UR10][R2.64], R82 ;  /* 0x0000005202002986 */ /* 0x0003e2000c10150a */
[----:B------:R-:W-:Y:S01]  /*b830*/  LEA.HI.X.SX32 R9, R9, R122, 0x1, P6 ;  /* 0x0000007a09097211 */ /* 0x000fe200030f0eff */
[----:B------:R-:W-:Y:S02]  /*b840*/  ULDC UR4, c[0x0][0x22c] ;  /* 0x00008b0000047ab9 */ /* 0x000fe40000000800 */
[----:B------:R2:W-:Y:S01]  /*b850*/  @P3 STG.E.U16 desc[UR10][R6.64], R83 ;  /* 0x0000005306003986 */ /* 0x0005e2000c10150a */
[----:B------:R-:W-:Y:S01]  /*b860*/  ISETP.LT.AND P2, PT, R118, UR4, !P0 ;  /* 0x0000000476007c0c */ /* 0x000fe2000c741270 */
[----:B------:R-:W-:Y:S01]  /*b870*/  ULDC UR4, c[0x0][0x22c] ;  /* 0x00008b0000047ab9 */ /* 0x000fe20000000800 */
[----:B-1----:R-:W-:Y:S01]  /*b880*/  LEA R2, P6, R11, R123, 0x1 ;  /* 0x0000007b0b027211 */ /* 0x002fe200078c08ff */
[----:B--2---:R-:W-:-:S03]  /*b890*/  IMAD R7, R202, 0x2, R11 ;  /* 0x00000002ca077824 */ /* 0x004fc600078e020b */
[-C--:B------:R-:W-:Y:S01]  /*b8a0*/  LEA.HI.X.SX32 R3, R11, R122.reuse, 0x1, P6 ;  /* 0x0000007a0b037211 */ /* 0x080fe200030f0eff */
[C---:B------:R-:W-:Y:S01]  /*b8b0*/  IMAD R11, R202.reuse, 0x2, R7 ;  /* 0x00000002ca0b7824 */ /* 0x040fe200078e0207 */
[CC--:B------:R-:W-:Y:S01]  /*b8c0*/  LEA R6, P6, R7.reuse, R123.reuse, 0x1 ;  /* 0x0000007b07067211 */ /* 0x0c0fe200078c08ff */
[----:B------:R1:W-:Y:S03]  /*b8d0*/  @P5 STG.E.U16 desc[UR10][R4.64], R84 ;  /* 0x0000005404005986 */ /* 0x0003e6000c10150a */
[----:B------:R-:W-:Y:S01]  /*b8e0*/  LEA.HI.X.SX32 R7, R7, R122, 0x1, P6 ;  /* 0x0000007a07077211 */ /* 0x000fe200030f0eff */
[----:B------:R2:W-:Y:S01]  /*b8f0*/  @P4 STG.E.U16 desc[UR10][R8.64], R85 ;  /* 0x0000005508004986 */ /* 0x0005e2000c10150a */
        /* <DEDUP_REMOVED lines=17> */
[----:B------:R-:W-:Y:S01]  /*ba10*/  LEA.HI.X.SX32 R3, R11, R122, 0x1, P6 ;  /* 0x0000007a0b037211 */ /* 0x000fe200030f0eff */
[----:B------:R-:W-:Y:S01]  /*ba20*/  IMAD R11, R202, 0x2, R11 ;  /* 0x00000002ca0b7824 */ /* 0x000fe200078e020b */
[----:B------:R-:W-:Y:S01]  /*ba30*/  PRMT R85, R85, 0x7632, R85 ;  /* 0x0000763255557816 */ /* 0x000fe20000000055 */
[----:B------:R2:W-:Y:S01]  /*ba40*/  @P5 STG.E.U16 desc[UR10][R4.64], R84 ;  /* 0x0000005404005986 */ /* 0x0005e2000c10150a */
[----:B------:R-:W-:Y:S02]  /*ba50*/  ULDC UR4, c[0x0][0x22c] ;  /* 0x00008b0000047ab9 */ /* 0x000fe40000000800 */
[----:B------:R-:W-:Y:S01]  /*ba60*/  ISETP.LT.AND P3, PT, R127, UR4, !P0 ;  /* 0x000000047f007c0c */ /* 0x000fe2000c761270 */
[----:B------:R4:W-:Y:S01]  /*ba70*/  @P4 STG.E.U16 desc[UR10][R8.64], R85 ;  /* 0x0000005508004986 */ /* 0x0009e2000c10150a */
[----:B------:R-:W-:Y:S01]  /*ba80*/  PRMT R86, R86, 0x7632, R86 ;  /* 0x0000763256567816 */ /* 0x000fe20000000056 */
[----:B------:R-:W-:Y:S01]  /*ba90*/  ULDC UR4, c[0x0][0x22c] ;  /* 0x00008b0000047ab9 */ /* 0x000fe20000000800 */
[----:B-1----:R-:W-:Y:S01]  /*baa0*/  IMAD R7, R202, 0x2, R11 ;  /* 0x00000002ca077824 */ /* 0x002fe200078e020b */
[----:B--2---:R-:W-:-:S04]  /*bab0*/  LEA R4, P6, R11, R123, 0x1 ;  /* 0x0000007b0b047211 */ /* 0x004fc800078c08ff */
[-C--:B------:R-:W-:Y:S01]  /*bac0*/  LEA.HI.X.SX32 R5, R11, R122.reuse, 0x1, P6 ;  /* 0x0000007a0b057211 */ /* 0x080fe200030f0eff */
[----:B----4-:R-:W-:Y:S01]  /*bad0*/  IMAD R9, R202, 0x2, R7 ;  /* 0x00000002ca097824 */ /* 0x010fe200078e0207 */
[C---:B------:R-:W-:Y:S02]  /*bae0*/  LEA R6, P6, R7.reuse, R123, 0x1 ;  /* 0x0000007b07067211 */ /* 0x040fe400078c08ff */
[----:B------:R-:W-:Y:S01]  /*baf0*/  ISETP.LT.AND P5, PT, R132, UR4, !P0 ;  /* 0x0000000484007c0c */ /* 0x000fe2000c7a1270 */
[----:B------:R-:W-:Y:S01]  /*bb00*/  ULDC UR4, c[0x0][0x22c] ;  /* 0x00008b0000047ab9 */ /* 0x000fe20000000800 */
[----:B------:R1:W-:Y:S01]  /*bb10*/  @P2 STG.E.U16 desc[UR10][R2.64], R86 ;  /* 0x0000005602002986 */ /* 0x0003e2000c10150a */
[----:B------:R-:W-:Y:S01]  /*bb20*/  LEA.HI.X.SX32 R7, R7, R122, 0x1, P6 ;  /* 0x0000007a07077211 */ /* 0x000fe200030f0eff */
[----:B------:R-:W-:Y:S01]  /*bb30*/  IMAD R11, R202, 0x2, R9 ;  /* 0x00000002ca0b7824 */ /* 0x000fe200078e0209 */
[----:B------:R-:W-:Y:S01]  /*bb40*/  ISETP.LT.AND P4, PT, R133, UR4, !P0 ;  /* 0x0000000485007c0c */ /* 0x000fe2000c781270 */
[----:B------:R-:W-:Y:S01]  /*bb50*/  ULDC UR4, c[0x0][0x22c] ;  /* 0x00008b0000047ab9 */ /* 0x000fe20000000800 */
[----:B------:R-:W-:-:S02]  /*bb60*/  PRMT R87, R87, 0x7632, R87 ;  /* 0x0000763257577816 */ /* 0x000fc40000000057 */
[----:B------:R-:W-:Y:S01]  /*bb70*/  ISETP.LT.AND P2, PT, R134, UR4, !P0 ;  /* 0x0000000486007c0c */ /* 0x000fe2000c741270 */
[----:B------:R-:W-:Y:S01]  /*bb80*/  ULDC UR4, c[0x0][0x22c] ;  /* 0x00008b0000047ab9 */ /* 0x000fe20000000800 */
[CC--:B-1----:R-:W-:Y:S01]  /*bb90*/  LEA R2, P6, R9.reuse, R123.reuse, 0x1 ;  /* 0x0000007b09027211 */ /* 0x0c2fe200078c08ff */
[----:B------:R1:W-:Y:S01]  /*bba0*/  @P3 STG.E.U16 desc[UR10][R4.64], R87 ;  /* 0x0000005704003986 */ /* 0x0003e2000c10150a */
[----:B------:R-:W-:Y:S02]  /*bbb0*/  IMAD R13, R202, 0x2, R11 ;  /* 0x00000002ca0d7824 */ /* 0x000fe400078e020b */
[-C--:B------:R-:W-:Y:S02]  /*bbc0*/  LEA.HI.X.SX32 R3, R9, R122.reuse, 0x1, P6 ;  /* 0x0000007a09037211 */ /* 0x080fe400030f0eff */
[-C--:B------:R-:W-:Y:S02]  /*bbd0*/  LEA R8, P6, R11, R123.reuse, 0x1 ;  /* 0x0000007b0b087211 */ /* 0x080fe400078c08ff */
[----:B------:R-:W-:Y:S01]  /*bbe0*/  ISETP.LT.AND P3, PT, R135, UR4, !P0 ;  /* 0x0000000487007c0c */ /* 0x000fe2000c761270 */
[----:B------:R-:W-:Y:S01]  /*bbf0*/  ULDC UR4, c[0x0][0x22c] ;  /* 0x00008b0000047ab9 */ /* 0x000fe20000000800 */
[----:B------:R-:W-:Y:S01]  /*bc00*/  LEA.HI.X.SX32 R9, R11, R122, 0x1, P6 ;  /* 0x0000007a0b097211 */ /* 0x000fe200030f0eff */
[----:B------:R2:W-:Y:S01]  /*bc10*/  @P5 STG.E.U16 desc[UR10][R6.64], R88 ;  /* 0x0000005806005986 */ /* 0x0005e2000c10150a */
[----:B------:R-:W4:Y:S01]  /*bc20*/  LDC R11, c[0x0][0x248] ;  /* 0x00009200ff0b7b82 */ /* 0x000f220000000800 */
[----:B-1----:R-:W-:-:S02]  /*bc30*/  LEA R4, P6, R13, R123, 0x1 ;  /* 0x0000007b0d047211 */ /* 0x002fc400078c08ff */
[----:B------:R-:W-:Y:S01]  /*bc40*/  ISETP.LT.AND P5, PT, R140, UR4, !P0 ;  /* 0x000000048c007c0c */ /* 0x000fe2000c7a1270 */
[----:B------:R1:W-:Y:S01]  /*bc50*/  @P4 STG.E.U16 desc[UR10][R2.64], R89 ;  /* 0x0000005902004986 */ /* 0x0003e2000c10150a */
[----:B------:R-:W-:Y:S01]  /*bc60*/  LEA.HI.X.SX32 R5, R13, R122, 0x1, P6 ;  /* 0x0000007a0d057211 */ /* 0x000fe200030f0eff */
[C---:B------:R-:W-:Y:S01]  /*bc70*/  IMAD R13, R202.reuse, 0x2, R13 ;  /* 0x00000002ca0d7824 */ /* 0x040fe200078e020d */
[----:B------:R-:W-:Y:S01]  /*bc80*/  ULDC UR4, c[0x0][0x22c] ;  /* 0x00008b0000047ab9 */ /* 0x000fe20000000800 */
[----:B------:R0:W-:Y:S04]  /*bc90*/  @P2 STG.E.U16 desc[UR10][R8.64], R90 ;  /* 0x0000005a08002986 */ /* 0x0001e8000c10150a */
[----:B------:R3:W-:Y:S01]  /*bca0*/  @P3 STG.E.U16 desc[UR10][R4.64], R91 ;  /* 0x0000005b04003986 */ /* 0x0007e2000c10150a */
[----:B--2---:R-:W-:Y:S01]  /*bcb0*/  IMAD R7, R202, 0x2, R13 ;  /* 0x00000002ca077824 */ /* 0x004fe200078e020d */
[----:B-1----:R-:W-:-:S02]  /*bcc0*/  LEA R2, P3, R13, R123, 0x1 ;  /* 0x0000007b0d027211 */ /* 0x002fc400078608ff */
[----:B------:R-:W-:Y:S01]  /*bcd0*/  ISETP.LT.AND P4, PT, R141, UR4, !P0 ;  /* 0x000000048d007c0c */ /* 0x000fe2000c781270 */
[----:B------:R-:W-:Y:S01]  /*bce0*/  ULDC UR4, c[0x0][0x22c] ;  /* 0x00008b0000047ab9 */ /* 0x000fe20000000800 */
[----:B------:R-:W-:Y:S01]  /*bcf0*/  PRMT R88, R88, 0x7632, R88 ;  /* 0x0000763258587816 */ /* 0x000fe20000000058 */
[----:B0-----:R-:W-:Y:S01]  /*bd00*/  IMAD R9, R202, 0x2, R7 ;  /* 0x00000002ca097824 */ /* 0x001fe200078e0207 */
[----:B------:R-:W-:Y:S02]  /*bd10*/  LEA.HI.X.SX32 R3, R13, R122, 0x1, P3 ;  /* 0x0000007a0d037211 */ /* 0x000fe400018f0eff */
[----:B------:R-:W-:Y:S01]  /*bd20*/  ISETP.LT.AND P6, PT, R142, UR4, !P0 ;  /* 0x000000048e007c0c */ /* 0x000fe2000c7c1270 */
[----:B------:R-:W0:Y:S01]  /*bd30*/  LDC R13, c[0x0][0x248] ;  /* 0x00009200ff0d7b82 */ /* 0x000e220000000800 */
[-C--:B------:R-:W-:Y:S01]  /*bd40*/  LEA R6, P3, R7, R123.reuse, 0x1 ;  /* 0x0000007b07067211 */ /* 0x080fe200078608ff */
[----:B------:R1:W-:Y:S01]  /*bd50*/  @P5 STG.E.U16 desc[UR10][R2.64], R88 ;  /* 0x0000005802005986 */ /* 0x0003e2000c10150a */
[----:B---3--:R-:W-:Y:S01]  /*bd60*/  LEA R4, P5, R9, R123, 0x1 ;  /* 0x0000007b09047211 */ /* 0x008fe200078a08ff */
[----:B------:R-:W-:Y:S01]  /*bd70*/  ULDC UR4, c[0x0][0x22c] ;  /* 0x00008b0000047ab9 */ /* 0x000fe20000000800 */
[----:B------:R-:W-:-:S02]  /*bd80*/  PRMT R89, R89, 0x7632, R89 ;  /* 0x0000763259597816 */ /* 0x000fc40000000059 */
[-C--:B------:R-:W-:Y:S02]  /*bd90*/  LEA.HI.X.SX32 R7, R7, R122.reuse, 0x1, P3 ;  /* 0x0000007a07077211 */ /* 0x080fe400018f0eff */
[-C--:B------:R-:W-:Y:S01]  /*bda0*/  LEA.HI.X.SX32 R5, R9, R122.reuse, 0x1, P5 ;  /* 0x0000007a09057211 */ /* 0x080fe200028f0eff */
[----:B------:R-:W-:Y:S01]  /*bdb0*/  IMAD R9, R202, 0x2, R9 ;  /* 0x00000002ca097824 */ /* 0x000fe200078e0209 */
[----:B------:R-:W-:Y:S01]  /*bdc0*/  PRMT R90, R90, 0x7632, R90 ;  /* 0x000076325a5a7816 */ /* 0x000fe2000000005a */
[----:B------:R2:W-:Y:S02]  /*bdd0*/  @P4 STG.E.U16 desc[UR10][R6.64], R89 ;  /* 0x0000005906004986 */ /* 0x0005e4000c10150a */
[----:B------:R-:W-:Y:S02]  /*bde0*/  IMAD R202, R202, 0x2, R9 ;  /* 0x00000002caca7824 */ /* 0x000fe400078e0209 */
[----:B------:R3:W-:Y:S01]  /*bdf0*/  @P6 STG.E.U16 desc[UR10][R4.64], R90 ;  /* 0x0000005a04006986 */ /* 0x0007e2000c10150a */
[-C--:B-1----:R-:W-:Y:S01]  /*be00*/  LEA R2, P6, R9, R123.reuse, 0x1 ;  /* 0x0000007b09027211 */ /* 0x082fe200078c08ff */
[----:B----4-:R-:W-:Y:S01]  /*be10*/  IMAD R8, R11, 0x2, R202 ;  /* 0x000000020b087824 */ /* 0x010fe200078e02ca */
[----:B------:R-:W-:Y:S01]  /*be20*/  ISETP.LT.AND P2, PT, R143, UR4, !P0 ;  /* 0x000000048f007c0c */ /* 0x000fe2000c741270 */
[----:B------:R-:W1:Y:S01]  /*be30*/  LDC R11, c[0x0][0x248] ;  /* 0x00009200ff0b7b82 */ /* 0x000e620000000800 */
[----:B------:R-:W-:Y:S01]  /*be40*/  LEA.HI.X.SX32 R3, R9, R122, 0x1, P6 ;  /* 0x0000007a09037211 */ /* 0x000fe200030f0eff */
[----:B------:R-:W-:Y:S01]  /*be50*/  ULDC UR4, c[0x0][0x22c] ;  /* 0x00008b0000047ab9 */ /* 0x000fe20000000800 */
[----:B--2---:R-:W-:-:S02]  /*be60*/  LEA R6, P6, R202, R123, 0x1 ;  /* 0x0000007bca067211 */ /* 0x004fc400078c08ff */
[----:B------:R-:W-:Y:S01]  /*be70*/  ISETP.LT.AND P3, PT, R148, UR4, !P0 ;  /* 0x0000000494007c0c */ /* 0x000fe2000c761270 */
[----:B------:R-:W-:Y:S01]  /*be80*/  ULDC UR4, c[0x0][0x22c] ;  /* 0x00008b0000047ab9 */ /* 0x000fe20000000800 */
[-C--:B------:R-:W-:Y:S02]  /*be90*/  LEA.HI.X.SX32 R7, R202, R122.reuse, 0x1, P6 ;  /* 0x0000007aca077211 */ /* 0x080fe400030f0eff */
[C---:B---3--:R-:W-:Y:S02]  /*bea0*/  LEA R4, P6, R8.reuse, R123, 0x1 ;  /* 0x0000007b08047211 */ /* 0x048fe400078c08ff */
[----:B------:R-:W-:Y:S02]  /*beb0*/  PRMT R91, R91, 0x7632, R91 ;  /* 0x000076325b5b7816 */ /* 0x000fe4000000005b */
[----:B------:R-:W-:Y:S01]  /*bec0*/  LEA.HI.X.SX32 R5, R8, R122, 0x1, P6 ;  /* 0x0000007a08057211 */ /* 0x000fe200030f0eff */
[----:B0-----:R-:W-:Y:S01]  /*bed0*/  IMAD R8, R13, 0x2, R8 ;  /* 0x000000020d087824 */ /* 0x001fe200078e0208 */
[----:B------:R-:W-:Y:S01]  /*bee0*/  ISETP.LT.AND P4, PT, R149, UR4, !P0 ;  /* 0x0000000495007c0c */ /* 0x000fe2000c781270 */
[----:B------:R-:W0:Y:S01]  /*bef0*/  LDC R13, c[0x0][0x248] ;  /* 0x00009200ff0d7b82 */ /* 0x000e220000000800 */
[----:B------:R2:W-:Y:S01]  /*bf00*/  @P2 STG.E.U16 desc[UR10][R2.64], R91 ;  /* 0x0000005b02002986 */ /* 0x0005e2000c10150a */
[----:B------:R-:W-:Y:S01]  /*bf10*/  IMAD R9, R15, 0x2, R8 ;  /* 0x000000020f097824 */ /* 0x000fe200078e0208 */
[----:B------:R-:W-:-:S05]  /*bf20*/  ULDC UR4, c[0x0][0x22c] ;  /* 0x00008b0000047ab9 */ /* 0x000fca0000000800 */
[----:B------:R-:W3:Y:S01]  /*bf30*/  LDC R15, c[0x0][0x248] ;  /* 0x00009200ff0f7b82 */ /* 0x000ee20000000800 */
[----:B------:R4:W-:Y:S01]  /*bf40*/  @P3 STG.E.U16 desc[UR10][R6.64], R92 ;  /* 0x0000005c06003986 */ /* 0x0009e2000c10150a */
[-C--:B--2---:R-:W-:Y:S02]  /*bf50*/  LEA R2, P6, R8, R123.reuse, 0x1 ;  /* 0x0000007b08027211 */ /* 0x084fe400078c08ff */
[----:B------:R-:W-:Y:S01]  /*bf60*/  ISETP.LT.AND P5, PT, R150, UR4, !P0 ;  /* 0x0000000496007c0c */ /* 0x000fe2000c7a1270 */
[----:B------:R-:W-:Y:S01]  /*bf70*/  ULDC UR4, c[0x0][0x22c] ;  /* 0x00008b0000047ab9 */ /* 0x000fe20000000800 */
[-C--:B------:R-:W-:Y:S02]  /*bf80*/  LEA.HI.X.SX32 R3, R8, R122.reuse, 0x1, P6 ;  /* 0x0000007a08037211 */ /* 0x080fe400030f0eff */
[----:B------:R-:W-:Y:S01]  /*bf90*/  LEA R8, P6, R9, R123, 0x1 ;  /* 0x0000007b09087211 */ /* 0x000fe200078c08ff */
[----:B----4-:R-:W-:Y:S01]  /*bfa0*/  IMAD R6, R10, 0x2, R9 ;  /* 0x000000020a067824 */ /* 0x010fe200078e0209 */
[----:B------:R-:W-:Y:S01]  /*bfb0*/  ISETP.LT.AND P2, PT, R151, UR4, !P0 ;  /* 0x0000000497007c0c */ /* 0x000fe2000c741270 */
[----:B------:R-:W-:Y:S01]  /*bfc0*/  ULDC UR4, c[0x0][0x22c] ;  /* 0x00008b0000047ab9 */ /* 0x000fe20000000800 */
[----:B------:R2:W-:Y:S01]  /*bfd0*/  @P4 STG.E.U16 desc[UR10][R4.64], R93 ;  /* 0x0000005d04004986 */ /* 0x0005e2000c10150a */
[----:B------:R-:W-:Y:S01]  /*bfe0*/  LEA.HI.X.SX32 R9, R9, R122, 0x1, P6 ;  /* 0x0000007a09097211 */ /* 0x000fe200030f0eff */
[----:B-1----:R-:W-:Y:S01]  /*bff0*/  IMAD R10, R11, 0x2, R6 ;  /* 0x000000020b0a7824 */ /* 0x002fe200078e0206 */
[----:B------:R-:W-:Y:S01]  /*c000*/  ISETP.LT.AND P3, PT, R152, UR4, !P0 ;  /* 0x0000000498007c0c */ /* 0x000fe2000c761270 */
[----:B------:R-:W1:Y:S01]  /*c010*/  LDC R11, c[0x0][0x248] ;  /* 0x00009200ff0b7b82 */ /* 0x000e620000000800 */
[----:B------:R-:W-:-:S02]  /*c020*/  ULDC UR4, c[0x0][0x22c] ;  /* 0x00008b0000047ab9 */ /* 0x000fc40000000800 */
[----:B------:R-:W-:Y:S01]  /*c030*/  ISETP.LT.AND P4, PT, R153, UR4, !P0 ;  /* 0x0000000499007c0c */ /* 0x000fe2000c781270 */
[----:B------:R-:W-:Y:S01]  /*c040*/  ULDC UR4, c[0x0][0x22c] ;  /* 0x00008b0000047ab9 */ /* 0x000fe20000000800 */
[----:B--2---:R-:W-:-:S04]  /*c050*/  LEA R4, P6, R6, R123, 0x1 ;  /* 0x0000007b06047211 */ /* 0x004fc800078c08ff */
[-C--:B------:R-:W-:Y:S02]  /*c060*/  LEA.HI.X.SX32 R5, R6, R122.reuse, 0x1, P6 ;  /* 0x0000007a06057211 */ /* 0x080fe400030f0eff */
[----:B------:R-:W-:Y:S01]  /*c070*/  LEA R6, P6, R10, R123, 0x1 ;  /* 0x0000007b0a067211 */ /* 0x000fe200078c08ff */
[----:B------:R2:W-:Y:S01]  /*c080*/  @P5 STG.E.U16 desc[UR10][R2.64], R94 ;  /* 0x0000005e02005986 */ /* 0x0005e2000c10150a */
[----:B------:R-:W-:Y:S02]  /*c090*/  PRMT R92, R92, 0x7632, R92 ;  /* 0x000076325c5c7816 */ /* 0x000fe4000000005c */
[----:B------:R-:W-:Y:S01]  /*c0a0*/  LEA.HI.X.SX32 R7, R10, R122, 0x1, P6 ;  /* 0x0000007a0a077211 */ /* 0x000fe200030f0eff */
[----:B0-----:R-:W-:Y:S01]  /*c0b0*/  IMAD R10, R13, 0x2, R10 ;  /* 0x000000020d0a7824 */ /* 0x001fe200078e020a */
[----:B------:R-:W-:Y:S01]  /*c0c0*/  ISETP.LT.AND P5, PT, R154, UR4, !P0 ;  /* 0x000000049a007c0c */ /* 0x000fe2000c7a1270 */
[----:B------:R3:W-:Y:S01]  /*c0d0*/  @P2 STG.E.U16 desc[UR10][R8.64], R95 ;  /* 0x0000005f08002986 */ /* 0x0007e2000c10150a */
[----:B------:R-:W-:Y:S01]  /*c0e0*/  ULDC UR4, c[0x0][0x22c] ;  /* 0x00008b0000047ab9 */ /* 0x000fe20000000800 */
[----:B------:R-:W0:Y:S01]  /*c0f0*/  LDC R13, c[0x0][0x248] ;  /* 0x00009200ff0d7b82 */ /* 0x000e220000000800 */
[----:B------:R-:W-:-:S02]  /*c100*/  ISETP.LT.AND P2, PT, R155, UR4, !P0 ;  /* 0x000000049b007c0c */ /* 0x000fc4000c741270 */
[----:B--2---:R-:W-:Y:S01]  /*c110*/  PRMT R3, R93, 0x7632, R3 ;  /* 0x000076325d037816 */ /* 0x004fe20000000003 */
[----:B------:R2:W-:Y:S01]  /*c120*/  @P3 STG.E.U16 desc[UR10][R4.64], R92 ;  /* 0x0000005c04003986 */ /* 0x0005e2000c10150a */
[----:B------:R-:W-:Y:S01]  /*c130*/  PRMT R94, R94, 0x7632, R94 ;  /* 0x000076325e5e7816 */ /* 0x000fe2000000005e */
[----:B------:R-:W-:Y:S01]  /*c140*/  ULDC UR4, c[0x0][0x22c] ;  /* 0x00008b0000047ab9 */ /* 0x000fe20000000800 */
[----:B---3--:R-:W-:Y:S01]  /*c150*/  IMAD R8, R15, 0x2, R10 ;  /* 0x000000020f087824 */ /* 0x008fe200078e020a */
[----:B------:R3:W-:Y:S01]  /*c160*/  @P4 STG.E.U16 desc[UR10][R6.64], R3 ;  /* 0x0000000306004986 */ /* 0x0007e2000c10150a */
[-C--:B------:R-:W-:Y:S01]  /*c170*/  LEA R2, P4, R10, R123.reuse, 0x1 ;  /* 0x0000007b0a027211 */ /* 0x080fe200078808ff */
[----:B------:R-:W4:Y:S02]  /*c180*/  LDC R15, c[0x0][0x248] ;  /* 0x00009200ff0f7b82 */ /* 0x000f240000000800 */
[----:B--2---:R-:W-:Y:S02]  /*c190*/  LEA R4, P6, R8, R123, 0x1 ;  /* 0x0000007b08047211 */ /* 0x004fe400078c08ff */
[----:B------:R-:W-:-:S02]  /*c1a0*/  PRMT R95, R95, 0x7632, R95 ;  /* 0x000076325f5f7816 */ /* 0x000fc4000000005f */
[-C--:B------:R-:W-:Y:S02]  /*c1b0*/  LEA.HI.X.SX32 R5, R8, R122.reuse, 0x1, P6 ;  /* 0x0000007a08057211 */ /* 0x080fe400030f0eff */
[----:B---3--:R-:W-:Y:S01]  /*c1c0*/  LEA.HI.X.SX32 R3, R10, R122, 0x1, P4 ;  /* 0x0000007a0a037211 */ /* 0x008fe200020f0eff */
[----:B-1----:R-:W-:-:S04]  /*c1d0*/  IMAD R8, R11, 0x2, R8 ;  /* 0x000000020b087824 */ /* 0x002fc800078e0208 */
[----:B------:R1:W-:Y:S01]  /*c1e0*/  @P5 STG.E.U16 desc[UR10][R2.64], R94 ;  /* 0x0000005e02005986 */ /* 0x0003e2000c10150a */
[----:B------:R-:W-:Y:S01]  /*c1f0*/  IMAD R10, R17, 0x2, R8 ;  /* 0x00000002110a7824 */ /* 0x000fe200078e0208 */
[----:B------:R-:W-:Y:S01]  /*c200*/  ISETP.LT.AND P3, PT, R156, UR4, !P0 ;  /* 0x000000049c007c0c */ /* 0x000fe2000c761270 */
[----:B------:R-:W-:Y:S01]  /*c210*/  ULDC UR4, c[0x0][0x22c] ;  /* 0x00008b0000047ab9 */ /* 0x000fe20000000800 */
[----:B------:R2:W-:Y:S01]  /*c220*/  @P2 STG.E.U16 desc[UR10][R4.64], R95 ;  /* 0x0000005f04002986 */ /* 0x0005e2000c10150a */
[CC--:B------:R-:W-:Y:S01]  /*c230*/  LEA R6, P2, R8.reuse, R123.reuse, 0x1 ;  /* 0x0000007b08067211 */ /* 0x0c0fe200078408ff */
[----:B------:R-:W3:Y:S03]  /*c240*/  LDC R17, c[0x0][0x248] ;  /* 0x00009200ff117b82 */ /* 0x000ee60000000800 */
[----:B------:R-:W-:Y:S02]  /*c250*/  LEA.HI.X.SX32 R7, R8, R122, 0x1, P2 ;  /* 0x0000007a08077211 */ /* 0x000fe400010f0eff */
[----:B------:R-:W-:-:S02]  /*c260*/  LEA R8, P6, R10, R123, 0x1 ;  /* 0x0000007b0a087211 */ /* 0x000fc400078c08ff */
[----:B------:R-:W-:Y:S01]  /*c270*/  ISETP.LT.AND P4, PT, R157, UR4, !P0 ;  /* 0x000000049d007c0c */ /* 0x000fe2000c781270 */
[----:B------:R-:W-:Y:S01]  /*c280*/  ULDC UR4, c[0x0][0x22c] ;  /* 0x00008b0000047ab9 */ /* 0x000fe20000000800 */
[----:B------:R-:W-:Y:S01]  /*c290*/  LEA.HI.X.SX32 R9, R10, R122, 0x1, P6 ;  /* 0x0000007a0a097211 */ /* 0x000fe200030f0eff */
[----:B0-----:R-:W-:Y:S01]  /*c2a0*/  IMAD R10, R13, 0x2, R10 ;  /* 0x000000020d0a7824 */ /* 0x001fe200078e020a */
[----:B------:R-:W-:Y:S01]  /*c2b0*/  ISETP.LT.AND P5, PT, R158, UR4, !P0 ;  /* 0x000000049e007c0c */ /* 0x000fe2000c7a1270 */
[----:B------:R0:W-:Y:S01]  /*c2c0*/  @P3 STG.E.U16 desc[UR10][R6.64], R96 ;  /* 0x0000006006003986 */ /* 0x0001e2000c10150a */
[----:B------:R-:W-:Y:S01]  /*c2d0*/  ISETP.LT.AND P2, PT, R159, UR5, !P0 ;  /* 0x000000059f007c0c */ /* 0x000fe2000c741270 */
[----:B----4-:R-:W-:Y:S01]  /*c2e0*/  IMAD R11, R15, 0x2, R10 ;  /* 0x000000020f0b7824 */ /* 0x010fe200078e020a */
[----:B------:R-:W4:Y:S01]  /*c2f0*/  LDC R13, c[0x0][0x248] ;  /* 0x00009200ff0d7b82 */ /* 0x000f220000000800 */
[-C--:B-1----:R-:W-:Y:S01]  /*c300*/  LEA R2, P3, R10, R123.reuse, 0x1 ;  /* 0x0000007b0a027211 */ /* 0x082fe200078608ff */
[----:B------:R-:W-:Y:S01]  /*c310*/  ULDC UR4, c[0x0][0x22c] ;  /* 0x00008b0000047ab9 */ /* 0x000fe20000000800 */
[----:B------:R-:W-:Y:S01]  /*c320*/  ULDC UR5, c[0x0][0x22c] ;  /* 0x00008b0000057ab9 */ /* 0x000fe20000000800 */
[----:B--2---:R-:W-:-:S02]  /*c330*/  LEA R4, P6, R11, R123, 0x1 ;  /* 0x0000007b0b047211 */ /* 0x004fc400078c08ff */
[-C--:B------:R-:W-:Y:S02]  /*c340*/  LEA.HI.X.SX32 R3, R10, R122.reuse, 0x1, P3 ;  /* 0x0000007a0a037211 */ /* 0x080fe400018f0eff */
[----:B------:R-:W1:Y:S01]  /*c350*/  LDC R10, c[0x0][0x248] ;  /* 0x00009200ff0a7b82 */ /* 0x000e620000000800 */
[----:B------:R-:W-:Y:S01]  /*c360*/  LEA.HI.X.SX32 R5, R11, R122, 0x1, P6 ;  /* 0x0000007a0b057211 */ /* 0x000fe200030f0eff */
[----:B------:R-:W-:Y:S01]  /*c370*/  IMAD R11, R12, 0x2, R11 ;  /* 0x000000020c0b7824 */ /* 0x000fe200078e020b */
[----:B------:R-:W-:Y:S01]  /*c380*/  ISETP.LT.AND P3, PT, R160, UR4, !P0 ;  /* 0x00000004a0007c0c */ /* 0x000fe2000c761270 */
[----:B------:R2:W-:Y:S01]  /*c390*/  @P4 STG.E.U16 desc[UR10][R8.64], R97 ;  /* 0x0000006108004986 */ /* 0x0005e2000c10150a */
[----:B------:R-:W-:-:S03]  /*c3a0*/  ULDC UR4, c[0x0][0x22c] ;  /* 0x00008b0000047ab9 */ /* 0x000fc60000000800 */
[----:B------:R-:W3:Y:S01]  /*c3b0*/  LDC R12, c[0x0][0x248] ;  /* 0x00009200ff0c7b82 */ /* 0x000ee20000000800 */
[----:B------:R2:W-:Y:S01]  /*c3c0*/  @P5 STG.E.U16 desc[UR10][R2.64], R98 ;  /* 0x0000006202005986 */ /* 0x0005e2000c10150a */
[----:B------:R-:W-:Y:S01]  /*c3d0*/  ISETP.LT.AND P4, PT, R161, UR5, !P0 ;  /* 0x00000005a1007c0c */ /* 0x000fe2000c781270 */
[----:B------:R-:W-:Y:S02]  /*c3e0*/  ULDC UR5, c[0x0][0x22c] ;  /* 0x00008b0000057ab9 */ /* 0x000fe40000000800 */
[----:B------:R4:W-:Y:S01]  /*c3f0*/  @P2 STG.E.U16 desc[UR10][R4.64], R99 ;  /* 0x0000006304002986 */ /* 0x0009e2000c10150a */
[C---:B0-----:R-:W-:Y:S01]  /*c400*/  LEA R6, P2, R11.reuse, R123, 0x1 ;  /* 0x0000007b0b067211 */ /* 0x041fe200078408ff */
[----:B--2---:R-:W-:Y:S01]  /*c410*/  IMAD R8, R14, 0x2, R11 ;  /* 0x000000020e087824 */ /* 0x004fe200078e020b */
[----:B------:R-:W0:Y:S02]  /*c420*/  LDC R9, c[0x0][0x248] ;  /* 0x00009200ff097b82 */ /* 0x000e240000000800 */
[----:B------:R-:W-:-:S02]  /*c430*/  LEA.HI.X.SX32 R7, R11, R122, 0x1, P2 ;  /* 0x0000007a0b077211 */ /* 0x000fc400010f0eff */
[----:B------:R-:W-:Y:S02]  /*c440*/  PRMT R3, R96, 0x7632, R3 ;  /* 0x0000763260037816 */ /* 0x000fe40000000003 */
[----:B------:R-:W-:Y:S02]  /*c450*/  LEA R2, P6, R8, R123, 0x1 ;  /* 0x0000007b08027211 */ /* 0x000fe400078c08ff */
[----:B------:R-:W-:Y:S01]  /*c460*/  PRMT R97, R97, 0x7632, R97 ;  /* 0x0000763261617816 */ /* 0x000fe20000000061 */
[----:B------:R2:W-:Y:S01]  /*c470*/  @P3 STG.E.U16 desc[UR10][R6.64], R3 ;  /* 0x0000000306003986 */ /* 0x0005e2000c10150a */
[----:B----4-:R-:W-:Y:S01]  /*c480*/  IMAD R5, R13, 0x2, R8 ;  /* 0x000000020d057824 */ /* 0x010fe200078e0208 */
[----:B------:R-:W4:Y:S01]  /*c490*/  LDC R11, c[0x0][0x248] ;  /* 0x00009200ff0b7b82 */ /* 0x000f220000000800 */
[----:B------:R-:W-:Y:S01]  /*c4a0*/  ISETP.LT.AND P5, PT, R162, UR4, !P0 ;  /* 0x00000004a2007c0c */ /* 0x000fe2000c7a1270 */
[----:B------:R-:W-:Y:S01]  /*c4b0*/  ULDC UR4, c[0x0][0x22c] ;  /* 0x00008b0000047ab9 */ /* 0x000fe20000000800 */
[----:B------:R-:W-:-:S05]  /*c4c0*/  PRMT R98, R98, 0x7632, R98 ;  /* 0x0000763262627816 */ /* 0x000fca0000000062 */
[----:B------:R-:W4:Y:S01]  /*c4d0*/  LDC R13, c[0x0][0x248] ;  /* 0x00009200ff0d7b82 */ /* 0x000f220000000800 */
[----:B--2---:R-:W-:Y:S01]  /*c4e0*/  LEA.HI.X.SX32 R3, R8, R122, 0x1, P6 ;  /* 0x0000007a08037211 */ /* 0x004fe200030f0eff */
[----:B-1----:R-:W-:-:S04]  /*c4f0*/  IMAD R7, R10, 0x2, R5 ;  /* 0x000000020a077824 */ /* 0x002fc800078e0205 */
[----:B------:R1:W-:Y:S01]  /*c500*/  @P4 STG.E.U16 desc[UR10][R2.64], R97 ;  /* 0x0000006102004986 */ /* 0x0003e2000c10150a */
[C---:B------:R-:W-:Y:S01]  /*c510*/  LEA R4, P4, R5.reuse, R123, 0x1 ;  /* 0x0000007b05047211 */ /* 0x040fe200078808ff */
[----:B------:R-:W2:Y:S01]  /*c520*/  LDC R10, c[0x0][0x248] ;  /* 0x00009200ff0a7b82 */ /* 0x000ea20000000800 */
[----:B---3--:R-:W-:Y:S02]  /*c530*/  IMAD R8, R12, 0x2, R7 ;  /* 0x000000020c087824 */ /* 0x008fe400078e0207 */
[----:B------:R-:W-:-:S05]  /*c540*/  LEA.HI.X.SX32 R5, R5, R122, 0x1, P4 ;  /* 0x0000007a05057211 */ /* 0x000fca00020f0eff */
[----:B------:R3:W-:Y:S01]  /*c550*/  @P5 STG.E.U16 desc[UR10][R4.64], R98 ;  /* 0x0000006204005986 */ /* 0x0007e2000c10150a */
[----:B------:R-:W-:Y:S01]  /*c560*/  ISETP.LT.AND P2, PT, R163, UR4, !P0 ;  /* 0x00000004a3007c0c */ /* 0x000fe2000c741270 */
[----:B------:R-:W-:Y:S01]  /*c570*/  ULDC UR4, c[0x0][0x22c] ;  /* 0x00008b0000047ab9 */ /* 0x000fe20000000800 */
[CC--:B-1----:R-:W-:Y:S01]  /*c580*/  LEA R2, P5, R8.reuse, R123.reuse, 0x1 ;  /* 0x0000007b08027211 */ /* 0x0c2fe200078a08ff */
[----:B------:R-:W1:Y:S03]  /*c590*/  LDC R12, c[0x0][0x248] ;  /* 0x00009200ff0c7b82 */ /* 0x000e660000000800 */
[-C--:B------:R-:W-:Y:S01]  /*c5a0*/  LEA.HI.X.SX32 R3, R8, R122.reuse, 0x1, P5 ;  /* 0x0000007a08037211 */ /* 0x080fe200028f0eff */
[----:B0-----:R-:W-:Y:S01]  /*c5b0*/  IMAD R8, R9, 0x2, R8 ;  /* 0x0000000209087824 */ /* 0x001fe200078e0208 */
[----:B------:R-:W-:Y:S01]  /*c5c0*/  ISETP.LT.AND P3, PT, R164, UR4, !P0 ;  /* 0x00000004a4007c0c */ /* 0x000fe2000c761270 */
[----:B------:R-:W-:Y:S01]  /*c5d0*/  ULDC UR4, c[0x0][0x22c] ;  /* 0x00008b0000047ab9 */ /* 0x000fe20000000800 */
[----:B------:R-:W-:Y:S01]  /*c5e0*/  LEA R6, P4, R7, R123, 0x1 ;  /* 0x0000007b07067211 */ /* 0x000fe200078808ff */
[----:B----4-:R-:W-:Y:S01]  /*c5f0*/  IMAD R9, R11, 0x2, R8 ;  /* 0x000000020b097824 */ /* 0x010fe200078e0208 */
[----:B------:R-:W-:Y:S01]  /*c600*/  ISETP.LT.AND P6, PT, R165, UR4, !P0 ;  /* 0x00000004a5007c0c */ /* 0x000fe2000c7c1270 */
[----:B------:R-:W0:Y:S01]  /*c610*/  LDC R11, c[0x0][0x248] ;  /* 0x00009200ff0b7b82 */ /* 0x000e220000000800 */
[----:B------:R-:W-:Y:S01]  /*c620*/  PRMT R99, R99, 0x7632, R99 ;  /* 0x0000763263637816 */ /* 0x000fe20000000063 */
[----:B------:R-:W-:Y:S01]  /*c630*/  ULDC UR4, c[0x0][0x22c] ;  /* 0x00008b0000047ab9 */ /* 0x000fe20000000800 */
[----:B------:R-:W-:-:S02]  /*c640*/  LEA.HI.X.SX32 R7, R7, R122, 0x1, P4 ;  /* 0x0000007a07077211 */ /* 0x000fc400020f0eff */
[-C--:B---3--:R-:W-:Y:S02]  /*c650*/  LEA R4, P5, R8, R123.reuse, 0x1 ;  /* 0x0000007b08047211 */ /* 0x088fe400078a08ff */
[----:B------:R-:W-:Y:S01]  /*c660*/  ISETP.LT.AND P4, PT, R166, UR4, !P0 ;  /* 0x00000004a6007c0c */ /* 0x000fe2000c781270 */
[----:B------:R-:W-:Y:S01]  /*c670*/  ULDC UR4, c[0x0][0x22c] ;  /* 0x00008b0000047ab9 */ /* 0x000fe20000000800 */
[----:B------:R-:W-:Y:S01]  /*c680*/  LEA.HI.X.SX32 R5, R8, R122, 0x1, P5 ;  /* 0x0000007a08057211 */ /* 0x000fe200028f0eff */
[----:B------:R3:W-:Y:S01]  /*c690*/  @P2 STG.E.U16 desc[UR10][R6.64], R99 ;  /* 0x0000006306002986 */ /* 0x0007e2000c10150a */
[----:B--2---:R-:W-:Y:S01]  /*c6a0*/  IMAD R8, R10, 0x2, R9 ;  /* 0x000000020a087824 */ /* 0x004fe200078e0209 */
[----:B------:R-:W-:Y:S01]  /*c6b0*/  ISETP.LT.AND P2, PT, R167, UR4, !P0 ;  /* 0x00000004a7007c0c */ /* 0x000fe2000c741270 */
[----:B------:R-:W-:Y:S01]  /*c6c0*/  ULDC UR4, c[0x0][0x22c] ;  /* 0x00008b0000047ab9 */ /* 0x000fe20000000800 */
[----:B------:R2:W-:Y:S01]  /*c6d0*/  @P3 STG.E.U16 desc[UR10][R2.64], R100 ;  /* 0x0000006402003986 */ /* 0x0005e2000c10150a */
[----:B------:R-:W4:Y:S03]  /*c6e0*/  LDC R10, c[0x0][0x248] ;  /* 0x00009200ff0a7b82 */ /* 0x000f260000000800 */
[----:B------:R1:W-:Y:S01]  /*c6f0*/  @P6 STG.E.U16 desc[UR10][R4.64], R101 ;  /* 0x0000006504006986 */ /* 0x0003e2000c10150a */
[----:B---3--:R-:W-:-:S04]  /*c700*/  LEA R6, P5, R9, R123, 0x1 ;  /* 0x0000007b09067211 */ /* 0x008fc800078a08ff */
[----:B------:R-:W3:Y:S01]  /*c710*/  LDC R15, c[0x0][0x248] ;  /* 0x00009200ff0f7b82 */ /* 0x000ee20000000800 */
[----:B--2---:R-:W-:Y:S02]  /*c720*/  LEA R2, P6, R8, R123, 0x1 ;  /* 0x0000007b08027211 */ /* 0x004fe400078c08ff */
[----:B------:R-:W-:-:S05]  /*c730*/  LEA.HI.X.SX32 R7, R9, R122, 0x1, P5 ;  /* 0x0000007a09077211 */ /* 0x000fca00028f0eff */
[----:B------:R-:W2:Y:S01]  /*c740*/  LDC R9, c[0x0][0x248] ;  /* 0x00009200ff097b82 */ /* 0x000ea20000000800 */
[----:B------:R-:W-:Y:S01]  /*c750*/  LEA.HI.X.SX32 R3, R8, R122, 0x1, P6 ;  /* 0x0000007a08037211 */ /* 0x000fe200030f0eff */
[----:B------:R-:W-:Y:S01]  /*c760*/  IMAD R8, R13, 0x2, R8 ;  /* 0x000000020d087824 */ /* 0x000fe200078e0208 */
[----:B------:R-:W-:Y:S01]  /*c770*/  ISETP.LT.AND P3, PT, R168, UR4, !P0 ;  /* 0x00000004a8007c0c */ /* 0x000fe2000c761270 */
[----:B------:R0:W-:Y:S01]  /*c780*/  @P4 STG.E.U16 desc[UR10][R6.64], R102 ;  /* 0x0000006606004986 */ /* 0x0001e2000c10150a */
[----:B------:R-:W-:-:S03]  /*c790*/  ULDC UR4, c[0x0][0x22c] ;  /* 0x00008b0000047ab9 */ /* 0x000fc60000000800 */
[----:B------:R4:W-:Y:S01]  /*c7a0*/  @P2 STG.E.U16 desc[UR10][R2.64], R103 ;  /* 0x0000006702002986 */ /* 0x0009e2000c10150a */
[----:B-1----:R-:W-:Y:S01]  /*c7b0*/  LEA R4, P2, R8, R123, 0x1 ;  /* 0x0000007b08047211 */ /* 0x002fe200078408ff */
[----:B------:R-:W1:Y:S01]  /*c7c0*/  LDC R13, c[0x0][0x248] ;  /* 0x00009200ff0d7b82 */ /* 0x000e620000000800 */
[----:B------:R-:W-:Y:S01]  /*c7d0*/  ISETP.LT.AND P5, PT, R169, UR4, !P0 ;  /* 0x00000004a9007c0c */ /* 0x000fe2000c7a1270 */
[----:B------:R-:W-:Y:S01]  /*c7e0*/  ULDC UR4, c[0x0][0x22c] ;  /* 0x00008b0000047ab9 */ /* 0x000fe20000000800 */
[----:B0-----:R-:W-:-:S05]  /*c7f0*/  IMAD R7, R11, 0x2, R8 ;  /* 0x000000020b077824 */ /* 0x001fca00078e0208 */
[----:B------:R-:W0:Y:S01]  /*c800*/  LDC R11, c[0x0][0x248] ;  /* 0x00009200ff0b7b82 */ /* 0x000e220000000800 */
[-C--:B------:R-:W-:Y:S01]  /*c810*/  LEA.HI.X.SX32 R5, R8, R122.reuse, 0x1, P2 ;  /* 0x0000007a08057211 */ /* 0x080fe200010f0eff */
[----:B------:R-:W-:Y:S01]  /*c820*/  IMAD R8, R12, 0x2, R7 ;  /* 0x000000020c087824 */ /* 0x000fe200078e0207 */
[----:B------:R-:W-:Y:S02]  /*c830*/  PRMT R100, R100, 0x7632, R100 ;  /* 0x0000763264647816 */ /* 0x000fe40000000064 */
[-C--:B------:R-:W-:Y:S02]  /*c840*/  LEA R6, P2, R7, R123.reuse, 0x1 ;  /* 0x0000007b07067211 */ /* 0x080fe400078408ff */
[----:B----4-:R-:W-:Y:S01]  /*c850*/  PRMT R3, R101, 0x7632, R3 ;  /* 0x0000763265037816 */ /* 0x010fe20000000003 */
[----:B------:R-:W-:Y:S01]  /*c860*/  @P3 STG.E.U16 desc[UR10][R4.64], R100 ;  /* 0x0000006404003986 */ /* 0x000fe2000c10150a */
[----:B------:R-:W-:Y:S01]  /*c870*/  LEA.HI.X.SX32 R7, R7, R122, 0x1, P2 ;  /* 0x0000007a07077211 */ /* 0x000fe200010f0eff */
[----:B------:R-:W4:Y:S01]  /*c880*/  LDC R12, c[0x0][0x248] ;  /* 0x00009200ff0c7b82 */ /* 0x000f220000000800 */
[----:B------:R-:W-:-:S02]  /*c890*/  LEA R2, P3, R8, R123, 0x1 ;  /* 0x0000007b08027211 */ /* 0x000fc400078608ff */
[----:B------:R-:W-:Y:S01]  /*c8a0*/  ISETP.LT.AND P6, PT, R170, UR4, !P0 ;  /* 0x00000004aa007c0c */ /* 0x000fe2000c7c1270 */
[----:B------:R3:W-:Y:S01]  /*c8b0*/  @P5 STG.E.U16 desc[UR10][R6.64], R3 ;  /* 0x0000000306005986 */ /* 0x0007e2000c10150a */
[----:B------:R-:W-:Y:S01]  /*c8c0*/  PRMT R102, R102, 0x7632, R102 ;  /* 0x0000763266667816 */ /* 0x000fe20000000066 */
[----:B------:R-:W-:Y:S01]  /*c8d0*/  ULDC UR4, c[0x0][0x22c] ;  /* 0x00008b0000047ab9 */ /* 0x000fe20000000800 */
[----:B---3--:R-:W-:Y:S01]  /*c8e0*/  LEA.HI.X.SX32 R3, R8, R122, 0x1, P3 ;  /* 0x0000007a08037211 */ /* 0x008fe200018f0eff */
[----:B--2---:R-:W-:Y:S02]  /*c8f0*/  IMAD R8, R9, 0x2, R8 ;  /* 0x0000000209087824 */ /* 0x004fe400078e0208 */
[----:B------:R-:W2:Y:S06]  /*c900*/  LDC R9, c[0x0][0x248] ;  /* 0x00009200ff097b82 */ /* 0x000eac0000000800 */
[----:B------:R3:W-:Y:S01]  /*c910*/  @P6 STG.E.U16 desc[UR10][R2.64], R102 ;  /* 0x0000006602006986 */ /* 0x0007e2000c10150a */
[----:B------:R-:W-:Y:S01]  /*c920*/  LEA R4, P6, R8, R123, 0x1 ;  /* 0x0000007b08047211 */ /* 0x000fe200078c08ff */
[----:B0-----:R-:W-:-:S03]  /*c930*/  IMAD R7, R11, 0x2, R8 ;  /* 0x000000020b077824 */ /* 0x001fc600078e0208 */
[-C--:B------:R-:W-:Y:S01]  /*c940*/  LEA.HI.X.SX32 R5, R8, R122.reuse, 0x1, P6 ;  /* 0x0000007a08057211 */ /* 0x080fe200030f0eff */
[----:B------:R-:W-:Y:S01]  /*c950*/  IMAD R8, R10, 0x2, R7 ;  /* 0x000000020a087824 */ /* 0x000fe200078e0207 */
[-C--:B------:R-:W-:Y:S01]  /*c960*/  LEA R6, P6, R7, R123.reuse, 0x1 ;  /* 0x0000007b07067211 */ /* 0x080fe200078c08ff */
[----:B------:R-:W0:Y:S01]  /*c970*/  LDC R11, c[0x0][0x248] ;  /* 0x00009200ff0b7b82 */ /* 0x000e220000000800 */
[----:B------:R-:W-:Y:S01]  /*c980*/  ISETP.LT.AND P4, PT, R171, UR5, !P0 ;  /* 0x00000005ab007c0c */ /* 0x000fe2000c781270 */
[----:B------:R-:W-:Y:S01]  /*c990*/  ULDC UR5, c[0x0][0x22c] ;  /* 0x00008b0000057ab9 */ /* 0x000fe20000000800 */
[-C--:B------:R-:W-:Y:S02]  /*c9a0*/  LEA.HI.X.SX32 R7, R7, R122.reuse, 0x1, P6 ;  /* 0x0000007a07077211 */ /* 0x080fe400030f0eff */
[----:B---3--:R-:W-:Y:S02]  /*c9b0*/  LEA R2, P6, R8, R123, 0x1 ;  /* 0x0000007b08027211 */ /* 0x008fe400078c08ff */
[----:B------:R-:W-:Y:S01]  /*c9c0*/  ISETP.LT.AND P2, PT, R172, UR4, !P0 ;  /* 0x00000004ac007c0c */ /* 0x000fe2000c741270 */
[----:B------:R-:W-:Y:S01]  /*c9d0*/  ULDC UR4, c[0x0][0x22c] ;  /* 0x00008b0000047ab9 */ /* 0x000fe20000000800 */
[----:B------:R-:W-:-:S02]  /*c9e0*/  LEA.HI.X.SX32 R3, R8, R122, 0x1, P6 ;  /* 0x0000007a08037211 */ /* 0x000fc400030f0eff */
[----:B------:R-:W-:Y:S01]  /*c9f0*/  PRMT R103, R103, 0x7632, R103 ;  /* 0x0000763267677816 */ /* 0x000fe20000000067 */
[----:B--2---:R-:W-:Y:S01]  /*ca00*/  IMAD R8, R9, 0x2, R8 ;  /* 0x0000000209087824 */ /* 0x004fe200078e0208 */
[----:B------:R-:W-:-:S03]  /*ca10*/  ISETP.LT.AND P3, PT, R173, UR4, !P0 ;  /* 0x00000004ad007c0c */ /* 0x000fc6000c761270 */
[----:B------:R2:W-:Y:S01]  /*ca20*/  @P4 STG.E.U16 desc[UR10][R4.64], R103 ;  /* 0x0000006704004986 */ /* 0x0005e2000c10150a */
[----:B------:R-:W-:Y:S01]  /*ca30*/  ULDC UR4, c[0x0][0x22c] ;  /* 0x00008b0000047ab9 */ /* 0x000fe20000000800 */
[----:B-1----:R-:W-:Y:S02]  /*ca40*/  IMAD R9, R13, 0x2, R8 ;  /* 0x000000020d097824 */ /* 0x002fe400078e0208 */
[----:B------:R-:W1:Y:S01]  /*ca50*/  LDC R13, c[0x0][0x248] ;  /* 0x00009200ff0d7b82 */ /* 0x000e620000000800 */
[----:B------:R-:W-:Y:S01]  /*ca60*/  ISETP.LT.AND P5, PT, R174, UR4, !P0 ;  /* 0x00000004ae007c0c */ /* 0x000fe2000c7a1270 */
[----:B------:R-:W-:Y:S01]  /*ca70*/  ULDC UR4, c[0x0][0x22c] ;  /* 0x00008b0000047ab9 */ /* 0x000fe20000000800 */
[----:B------:R4:W-:Y:S01]  /*ca80*/  @P2 STG.E.U16 desc[UR10][R6.64], R104 ;  /* 0x0000006806002986 */ /* 0x0009e2000c10150a */
[C---:B--2---:R-:W-:Y:S02]  /*ca90*/  LEA R4, P6, R8.reuse, R123, 0x1 ;  /* 0x0000007b08047211 */ /* 0x044fe400078c08ff */
[----:B------:R-:W-:Y:S01]  /*caa0*/  ISETP.LT.AND P4, PT, R175, UR4, !P0 ;  /* 0x00000004af007c0c */ /* 0x000fe2000c781270 */
[----:B------:R-:W-:Y:S01]  /*cab0*/  ULDC UR4, c[0x0][0x22c] ;  /* 0x00008b0000047ab9 */ /* 0x000fe20000000800 */
[----:B------:R-:W-:-:S02]  /*cac0*/  LEA.HI.X.SX32 R5, R8, R122, 0x1, P6 ;  /* 0x0000007a08057211 */ /* 0x000fc400030f0eff */
[CC--:B------:R-:W-:Y:S01]  /*cad0*/  LEA R8, P6, R9.reuse, R123.reuse, 0x1 ;  /* 0x0000007b09087211 */ /* 0x0c0fe200078c08ff */
[----:B----4-:R-:W-:Y:S01]  /*cae0*/  IMAD R6, R12, 0x2, R9 ;  /* 0x000000020c067824 */ /* 0x010fe200078e0209 */
[----:B------:R-:W-:Y:S01]  /*caf0*/  ISETP.LT.AND P2, PT, R176, UR4, !P0 ;  /* 0x00000004b0007c0c */ /* 0x000fe2000c741270 */
[----:B------:R2:W-:Y:S01]  /*cb00*/  @P3 STG.E.U16 desc[UR10][R2.64], R105 ;  /* 0x0000006902003986 */ /* 0x0005e2000c10150a */
[----:B------:R-:W-:Y:S01]  /*cb10*/  LEA.HI.X.SX32 R9, R9, R122, 0x1, P6 ;  /* 0x0000007a09097211 */ /* 0x000fe200030f0eff */
[----:B0-----:R-:W-:Y:S01]  /*cb20*/  IMAD R10, R11, 0x2, R6 ;  /* 0x000000020b0a7824 */ /* 0x001fe200078e0206 */
[----:B------:R-:W-:Y:S01]  /*cb30*/  ULDC UR4, c[0x0][0x22c] ;  /* 0x00008b0000047ab9 */ /* 0x000fe20000000800 */
[----:B------:R-:W0:Y:S01]  /*cb40*/  LDC R11, c[0x0][0x248] ;  /* 0x00009200ff0b7b82 */ /* 0x000e220000000800 */
[----:B------:R-:W-:Y:S02]  /*cb50*/  ISETP.LT.AND P3, PT, R177, UR4, !P0 ;  /* 0x00000004b1007c0c */ /* 0x000fe4000c761270 */
[----:B------:R-:W-:Y:S01]  /*cb60*/  PRMT R104, R104, 0x7632, R104 ;  /* 0x0000763268687816 */ /* 0x000fe20000000068 */
[----:B------:R-:W-:Y:S01]  /*cb70*/  @P5 STG.E.U16 desc[UR10][R4.64], R106 ;  /* 0x0000006a04005986 */ /* 0x000fe2000c10150a */
[----:B------:R-:W-:Y:S01]  /*cb80*/  ULDC UR4, c[0x0][0x22c] ;  /* 0x00008b0000047ab9 */ /* 0x000fe20000000800 */
[----:B--2---:R-:W-:-:S02]  /*cb90*/  LEA R2, P6, R6, R123, 0x1 ;  /* 0x0000007b06027211 */ /* 0x004fc400078c08ff */
[----:B------:R-:W2:Y:S02]  /*cba0*/  LDC R12, c[0x0][0x248] ;  /* 0x00009200ff0c7b82 */ /* 0x000ea40000000800 */
[-C--:B------:R-:W-:Y:S02]  /*cbb0*/  LEA.HI.X.SX32 R3, R6, R122.reuse, 0x1, P6 ;  /* 0x0000007a06037211 */ /* 0x080fe400030f0eff */
[C---:B------:R-:W-:Y:S01]  /*cbc0*/  LEA R6, P6, R10.reuse, R123, 0x1 ;  /* 0x0000007b0a067211 */ /* 0x040fe200078c08ff */
[----:B------:R3:W-:Y:S03]  /*cbd0*/  @P4 STG.E.U16 desc[UR10][R8.64], R107 ;  /* 0x0000006b08004986 */ /* 0x0007e6000c10150a */
[----:B------:R-:W-:Y:S01]  /*cbe0*/  LEA.HI.X.SX32 R7, R10, R122, 0x1, P6 ;  /* 0x0000007a0a077211 */ /* 0x000fe200030f0eff */
[----:B-1----:R-:W-:Y:S01]  /*cbf0*/  IMAD R10, R13, 0x2, R10 ;  /* 0x000000020d0a7824 */ /* 0x002fe200078e020a */
[----:B------:R1:W-:Y:S01]  /*cc00*/  @P2 STG.E.U16 desc[UR10][R2.64], R104 ;  /* 0x0000006802002986 */ /* 0x0003e2000c10150a */
[----:B------:R-:W-:Y:S01]  /*cc10*/  ISETP.LT.AND P5, PT, R178, UR4, !P0 ;  /* 0x00000004b2007c0c */ /* 0x000fe2000c7a1270 */
[----:B------:R-:W-:Y:S01]  /*cc20*/  ULDC UR4, c[0x0][0x22c] ;  /* 0x00008b0000047ab9 */ /* 0x000fe20000000800 */
[----:B------:R-:W4:Y:S01]  /*cc30*/  LDC R13, c[0x0][0x248] ;  /* 0x00009200ff0d7b82 */ /* 0x000f220000000800 */
[----:B------:R-:W-:Y:S01]  /*cc40*/  ISETP.LT.AND P4, PT, R179, UR4, !P0 ;  /* 0x00000004b3007c0c */ /* 0x000fe2000c781270 */
[----:B------:R-:W-:Y:S01]  /*cc50*/  ULDC UR4, c[0x0][0x22c] ;  /* 0x00008b0000047ab9 */ /* 0x000fe20000000800 */
[----:B---3--:R-:W-:Y:S01]  /*cc60*/  IMAD R8, R15, 0x2, R10 ;  /* 0x000000020f087824 */ /* 0x008fe200078e020a */
[----:B------:R-:W-:-:S04]  /*cc70*/  PRMT R106, R106, 0x7632, R106 ;  /* 0x000076326a6a7816 */ /* 0x000fc8000000006a */
[----:B------:R-:W3:Y:S01]  /*cc80*/  LDC R15, c[0x0][0x248] ;  /* 0x00009200ff0f7b82 */ /* 0x000ee20000000800 */
[----:B-1----:R-:W-:Y:S02]  /*cc90*/  PRMT R3, R105, 0x7632, R3 ;  /* 0x0000763269037816 */ /* 0x002fe40000000003 */
[----:B------:R-:W-:-:S03]  /*cca0*/  LEA R2, P6, R8, R123, 0x1 ;  /* 0x0000007b08027211 */ /* 0x000fc600078c08ff */
[----:B------:R1:W-:Y:S01]  /*ccb0*/  @P3 STG.E.U16 desc[UR10][R6.64], R3 ;  /* 0x0000000306003986 */ /* 0x0003e2000c10150a */
[C---:B------:R-:W-:Y:S02]  /*ccc0*/  LEA R4, P3, R10.reuse, R123, 0x1 ;  /* 0x0000007b0a047211 */ /* 0x040fe400078608ff */
[----:B------:R-:W-:Y:S02]  /*ccd0*/  PRMT R107, R107, 0x7632, R107 ;  /* 0x000076326b6b7816 */ /* 0x000fe4000000006b */
[-C--:B------:R-:W-:Y:S02]  /*cce0*/  LEA.HI.X.SX32 R5, R10, R122.reuse, 0x1, P3 ;  /* 0x0000007a0a057211 */ /* 0x080fe400018f0eff */
[----:B-1----:R-:W-:Y:S01]  /*ccf0*/  LEA.HI.X.SX32 R3, R8, R122, 0x1, P6 ;  /* 0x0000007a08037211 */ /* 0x002fe200030f0eff */
[----:B0-----:R-:W-:Y:S02]  /*cd00*/  IMAD R8, R11, 0x2, R8 ;  /* 0x000000020b087824 */ /* 0x001fe400078e0208 */
[----:B------:R-:W-:Y:S02]  /*cd10*/  @P5 STG.E.U16 desc[UR10][R4.64], R106 ;  /* 0x0000006a04005986 */ /* 0x000fe4000c10150a */
[----:B------:R-:W-:-:S02]  /*cd20*/  IMAD R10, R17, 0x2, R8 ;  /* 0x00000002110a7824 */ /* 0x000fc400078e0208 */
[----:B------:R0:W-:Y:S01]  /*cd30*/  @P4 STG.E.U16 desc[UR10][R2.64], R107 ;  /* 0x0000006b02004986 */ /* 0x0001e2000c10150a */
[-C--:B------:R-:W-:Y:S01]  /*cd40*/  LEA R6, P4, R8, R123.reuse, 0x1 ;  /* 0x0000007b08067211 */ /* 0x080fe200078808ff */
[----:B------:R-:W1:Y:S01]  /*cd50*/  LDC R17, c[0x0][0x248] ;  /* 0x00009200ff117b82 */ /* 0x000e620000000800 */
[----:B------:R-:W-:Y:S01]  /*cd60*/  ISETP.LT.AND P2, PT, R182, UR4, !P0 ;  /* 0x00000004b6007c0c */ /* 0x000fe2000c741270 */
[----:B------:R-:W-:Y:S01]  /*cd70*/  ULDC UR4, c[0x0][0x22c] ;  /* 0x00008b0000047ab9 */ /* 0x000fe20000000800 */
[----:B------:R-:W-:Y:S02]  /*cd80*/  LEA.HI.X.SX32 R7, R8, R122, 0x1, P4 ;  /* 0x0000007a08077211 */ /* 0x000fe400020f0eff */
[----:B------:R-:W-:-:S04]  /*cd90*/  LEA R8, P6, R10, R123, 0x1 ;  /* 0x0000007b0a087211 */ /* 0x000fc800078c08ff */
[----:B------:R-:W-:Y:S01]  /*cda0*/  LEA.HI.X.SX32 R9, R10, R122, 0x1, P6 ;  /* 0x0000007a0a097211 */ /* 0x000fe200030f0eff */
[----:B----4-:R-:W-:Y:S01]  /*cdb0*/  IMAD R10, R13, 0x2, R10 ;  /* 0x000000020d0a7824 */ /* 0x010fe200078e020a */
[----:B------:R-:W-:Y:S01]  /*cdc0*/  ISETP.LT.AND P3, PT, R183, UR4, !P0 ;  /* 0x00000004b7007c0c */ /* 0x000fe2000c761270 */
[----:B------:R-:W-:Y:S02]  /*cdd0*/  ULDC UR4, c[0x0][0x22c] ;  /* 0x00008b0000047ab9 */ /* 0x000fe40000000800 */
[----:B---3--:R-:W-:Y:S01]  /*cde0*/  IMAD R11, R15, 0x2, R10 ;  /* 0x000000020f0b7824 */ /* 0x008fe200078e020a */
[----:B------:R-:W-:Y:S01]  /*cdf0*/  ISETP.LT.AND P5, PT, R186, UR4, !P0 ;  /* 0x00000004ba007c0c */ /* 0x000fe2000c7a1270 */
[----:B------:R-:W-:Y:S01]  /*ce00*/  @P2 STG.E.U16 desc[UR10][R6.64], R108 ;  /* 0x0000006c06002986 */ /* 0x000fe2000c10150a */
[----:B------:R-:W-:Y:S01]  /*ce10*/  ISETP.LT.AND P4, PT, R187, UR5, !P0 ;  /* 0x00000005bb007c0c */ /* 0x000fe2000c781270 */
[----:B------:R-:W-:Y:S01]  /*ce20*/  ULDC UR4, c[0x0][0x22c] ;  /* 0x00008b0000047ab9 */ /* 0x000fe20000000800 */
[-C--:B0-----:R-:W-:Y:S01]  /*ce30*/  LEA R2, P2, R10, R123.reuse, 0x1 ;  /* 0x0000007b0a027211 */ /* 0x081fe200078408ff */
[----:B------:R-:W-:Y:S01]  /*ce40*/  ULDC UR5, c[0x0][0x22c] ;  /* 0x00008b0000057ab9 */ /* 0x000fe20000000800 */
[----:B------:R-:W-:-:S02]  /*ce50*/  LEA R4, P6, R11, R123, 0x1 ;  /* 0x0000007b0b047211 */ /* 0x000fc400078c08ff */
[-C--:B------:R-:W-:Y:S02]  /*ce60*/  LEA.HI.X.SX32 R3, R10, R122.reuse, 0x1, P2 ;  /* 0x0000007a0a037211 */ /* 0x080fe400010f0eff */
[----:B------:R-:W-:Y:S01]  /*ce70*/  LEA.HI.X.SX32 R5, R11, R122, 0x1, P6 ;  /* 0x0000007a0b057211 */ /* 0x000fe200030f0eff */
[----:B--2---:R-:W-:Y:S01]  /*ce80*/  IMAD R11, R12, 0x2, R11 ;  /* 0x000000020c0b7824 */ /* 0x004fe200078e020b */
[----:B------:R-:W0:Y:S01]  /*ce90*/  LDC R10, c[0x0][0x248] ;  /* 0x00009200ff0a7b82 */ /* 0x000e220000000800 */
[----:B------:R2:W-:Y:S01]  /*cea0*/  @P3 STG.E.U16 desc[UR10][R8.64], R109 ;  /* 0x0000006d08003986 */ /* 0x0005e2000c10150a */
[----:B------:R-:W-:Y:S01]  /*ceb0*/  ISETP.LT.AND P3, PT, R190, UR4, !P0 ;  /* 0x00000004be007c0c */ /* 0x000fe2000c761270 */
[----:B------:R-:W-:Y:S02]  /*cec0*/  ULDC UR4, c[0x0][0x22c] ;  /* 0x00008b0000047ab9 */ /* 0x000fe40000000800 */
[----:B------:R3:W-:Y:S04]  /*ced0*/  @P5 STG.E.U16 desc[UR10][R2.64], R110 ;  /* 0x0000006e02005986 */ /* 0x0007e8000c10150a */
[----:B------:R-:W-:Y:S01]  /*cee0*/  @P4 STG.E.U16 desc[UR10][R4.64], R111 ;  /* 0x0000006f04004986 */ /* 0x000fe2000c10150a */
[----:B--2---:R-:W-:-:S03]  /*cef0*/  IMAD R8, R16, 0x2, R11 ;  /* 0x0000000210087824 */ /* 0x004fc600078e020b */
[----:B------:R-:W2:Y:S01]  /*cf00*/  LDS.128 R12, [R207+UR8] ;  /* 0x00000008cf0c7984 */ /* 0x000ea20008000c00 */
[----:B------:R-:W4:Y:S01]  /*cf10*/  LDC R16, c[0x0][0x248] ;  /* 0x00009200ff107b82 */ /* 0x000f220000000800 */
[CC--:B------:R-:W-:Y:S02]  /*cf20*/  LEA R6, P4, R11.reuse, R123.reuse, 0x1 ;  /* 0x0000007b0b067211 */ /* 0x0c0fe400078808ff */
[----:B---3--:R-:W-:Y:S02]  /*cf30*/  PRMT R3, R108, 0x7632, R3 ;  /* 0x000076326c037816 */ /* 0x008fe40000000003 */
[----:B------:R-:W-:Y:S01]  /*cf40*/  LEA.HI.X.SX32 R7, R11, R122, 0x1, P4 ;  /* 0x0000007a0b077211 */ /* 0x000fe200020f0eff */
[----:B-1----:R-:W-:Y:S01]  /*cf50*/  IMAD R9, R17, 0x2, R8 ;  /* 0x0000000211097824 */ /* 0x002fe200078e0208 */
[----:B------:R-:W-:Y:S01]  /*cf60*/  LEA R2, P6, R8, R123, 0x1 ;  /* 0x0000007b08027211 */ /* 0x000fe200078c08ff */
[----:B------:R-:W1:Y:S02]  /*cf70*/  LDC R11, c[0x0][0x248] ;  /* 0x00009200ff0b7b82 */ /* 0x000e640000000800 */
[----:B------:R3:W-:Y:S01]  /*cf80*/  @P3 STG.E.U16 desc[UR10][R6.64], R3 ;  /* 0x0000000306003986 */ /* 0x0007e2000c10150a */
[----:B------:R-:W-:-:S05]  /*cf90*/  ISETP.LT.AND P2, PT, R191, UR5, !P0 ;  /* 0x00000005bf007c0c */ /* 0x000fca000c741270 */
[----:B------:R-:W2:Y:S01]  /*cfa0*/  LDC R17, c[0x0][0x248] ;  /* 0x00009200ff117b82 */ /* 0x000ea20000000800 */
[----:B---3--:R-:W-:Y:S02]  /*cfb0*/  LEA.HI.X.SX32 R3, R8, R122, 0x1, P6 ;  /* 0x0000007a08037211 */ /* 0x008fe400030f0eff */
[----:B------:R-:W-:-:S04]  /*cfc0*/  LEA R4, P6, R9, R123, 0x1 ;  /* 0x0000007b09047211 */ /* 0x000fc800078c08ff */
[-C--:B------:R-:W-:Y:S01]  /*cfd0*/  LEA.HI.X.SX32 R5, R9, R122.reuse, 0x1, P6 ;  /* 0x0000007a09057211 */ /* 0x080fe200030f0eff */
[----:B0-----:R-:W-:Y:S02]  /*cfe0*/  IMAD R9, R10, 0x2, R9 ;  /* 0x000000020a097824 */ /* 0x001fe400078e0209 */
[----:B------:R-:W0:Y:S01]  /*cff0*/  LDC R10, c[0x0][0x248] ;  /* 0x00009200ff0a7b82 */ /* 0x000e220000000800 */
[----:B------:R-:W-:Y:S01]  /*d000*/  PRMT R109, R109, 0x7632, R109 ;  /* 0x000076326d6d7816 */ /* 0x000fe2000000006d */
[----:B----4-:R-:W-:Y:S01]  /*d010*/  IMAD R8, R16, 0x2, R9 ;  /* 0x0000000210087824 */ /* 0x010fe200078e0209 */
[----:B------:R-:W-:Y:S02]  /*d020*/  LEA R6, P6, R9, R123, 0x1 ;  /* 0x0000007b09067211 */ /* 0x000fe400078c08ff */
[----:B------:R-:W-:Y:S01]  /*d030*/  ISETP.LT.AND P5, PT, R194, UR4, !P0 ;  /* 0x00000004c2007c0c */ /* 0x000fe2000c7a1270 */
[----:B------:R-:W-:Y:S02]  /*d040*/  ULDC UR4, c[0x0][0x22c] ;  /* 0x00008b0000047ab9 */ /* 0x000fe40000000800 */
[----:B------:R-:W3:Y:S01]  /*d050*/  LDC R16, c[0x0][0x248] ;  /* 0x00009200ff107b82 */ /* 0x000ee20000000800 */
[----:B------:R-:W-:Y:S01]  /*d060*/  ISETP.LT.AND P4, PT, R195, UR4, !P0 ;  /* 0x00000004c3007c0c */ /* 0x000fe2000c781270 */
[----:B------:R4:W-:Y:S01]  /*d070*/  @P2 STG.E.U16 desc[UR10][R2.64], R109 ;  /* 0x0000006d02002986 */ /* 0x0009e2000c10150a */
[----:B------:R-:W-:Y:S01]  /*d080*/  LEA.HI.X.SX32 R7, R9, R122, 0x1, P6 ;  /* 0x0000007a09077211 */ /* 0x000fe200030f0eff */
[----:B------:R-:W-:-:S02]  /*d090*/  ULDC UR4, c[0x0][0x22c] ;  /* 0x00008b0000047ab9 */ /* 0x000fc40000000800 */
[----:B------:R-:W-:Y:S01]  /*d0a0*/  ISETP.LT.AND P3, PT, R198, UR4, !P0 ;  /* 0x00000004c6007c0c */ /* 0x000fe2000c761270 */
[----:B------:R-:W-:Y:S01]  /*d0b0*/  ULDC UR4, c[0x0][0x22c] ;  /* 0x00008b0000047ab9 */ /* 0x000fe20000000800 */
[----:B------:R-:W-:Y:S02]  /*d0c0*/  PRMT R110, R110, 0x7632, R110 ;  /* 0x000076326e6e7816 */ /* 0x000fe4000000006e */
[----:B----4-:R-:W-:-:S04]  /*d0d0*/  LEA R2, P6, R8, R123, 0x1 ;  /* 0x0000007b08027211 */ /* 0x010fc800078c08ff */
[----:B------:R-:W-:Y:S01]  /*d0e0*/  LEA.HI.X.SX32 R3, R8, R122, 0x1, P6 ;  /* 0x0000007a08037211 */ /* 0x000fe200030f0eff */
[----:B-1----:R-:W-:Y:S02]  /*d0f0*/  IMAD R8, R11, 0x2, R8 ;  /* 0x000000020b087824 */ /* 0x002fe400078e0208 */
[----:B------:R-:W1:Y:S01]  /*d100*/  LDC R11, c[0x0][0x248] ;  /* 0x00009200ff0b7b82 */ /* 0x000e620000000800 */
[----:B------:R-:W-:Y:S01]  /*d110*/  ISETP.LT.AND P2, PT, R199, UR4, !P0 ;  /* 0x00000004c7007c0c */ /* 0x000fe2000c741270 */
[----:B------:R4:W-:Y:S01]  /*d120*/  @P5 STG.E.U16 desc[UR10][R4.64], R110 ;  /* 0x0000006e04005986 */ /* 0x0009e2000c10150a */
[----:B------:R-:W-:Y:S01]  /*d130*/  ULDC UR4, c[0x0][0x22c] ;  /* 0x00008b0000047ab9 */ /* 0x000fe20000000800 */
[----:B------:R-:W-:Y:S01]  /*d140*/  PRMT R111, R111, 0x7632, R111 ;  /* 0x000076326f6f7816 */ /* 0x000fe2000000006f */
[----:B--2---:R-:W-:Y:S01]  /*d150*/  IMAD R9, R17, 0x2, R8 ;  /* 0x0000000211097824 */ /* 0x004fe200078e0208 */
[----:B------:R-:W-:Y:S01]  /*d160*/  ISETP.LT.AND P5, PT, R203, UR4, !P0 ;  /* 0x00000004cb007c0c */ /* 0x000fe2000c7a1270 */
[----:B------:R-:W-:Y:S01]  /*d170*/  ULDC UR4, c[0x0][0x22c] ;  /* 0x00008b0000047ab9 */ /* 0x000fe20000000800 */
[----:B------:R-:W2:Y:S01]  /*d180*/  LDC R17, c[0x0][0x248] ;  /* 0x00009200ff117b82 */ /* 0x000ea20000000800 */
[----:B------:R0:W-:Y:S01]  /*d190*/  @P4 STG.E.U16 desc[UR10][R6.64], R111 ;  /* 0x0000006f06004986 */ /* 0x0001e2000c10150a */
[----:B----4-:R-:W-:-:S03]  /*d1a0*/  LEA R4, P6, R8, R123, 0x1 ;  /* 0x0000007b08047211 */ /* 0x010fc600078c08ff */
[----:B------:R4:W-:Y:S01]  /*d1b0*/  @P3 STG.E.U16 desc[UR10][R2.64], R12 ;  /* 0x0000000c02003986 */ /* 0x0009e2000c10150a */
[----:B------:R-:W-:Y:S01]  /*d1c0*/  ISETP.LT.AND P4, PT, R204, UR4, !P0 ;  /* 0x00000004cc007c0c */ /* 0x000fe2000c781270 */
[----:B------:R-:W-:Y:S01]  /*d1d0*/  ULDC UR4, c[0x0][0x22c] ;  /* 0x00008b0000047ab9 */ /* 0x000fe20000000800 */
[-C--:B------:R-:W-:Y:S02]  /*d1e0*/  LEA.HI.X.SX32 R5, R8, R122.reuse, 0x1, P6 ;  /* 0x0000007a08057211 */ /* 0x080fe400030f0eff */
[-C--:B0-----:R-:W-:Y:S02]  /*d1f0*/  LEA R6, P6, R9, R123.reuse, 0x1 ;  /* 0x0000007b09067211 */ /* 0x081fe400078c08ff */
[----:B------:R-:W-:Y:S01]  /*d200*/  ISETP.LT.AND P3, PT, R205, UR4, !P0 ;  /* 0x00000004cd007c0c */ /* 0x000fe2000c761270 */
[----:B------:R-:W-:Y:S01]  /*d210*/  ULDC UR4, c[0x0][0x22c] ;  /* 0x00008b0000047ab9 */ /* 0x000fe20000000800 */
[----:B----4-:R-:W-:Y:S01]  /*d220*/  IMAD R3, R10, 0x2, R9 ;  /* 0x000000020a037824 */ /* 0x010fe200078e0209 */
[----:B------:R-:W-:Y:S01]  /*d230*/  LEA.HI.X.SX32 R7, R9, R122, 0x1, P6 ;  /* 0x0000007a09077211 */ /* 0x000fe200030f0eff */
[----:B------:R0:W-:Y:S02]  /*d240*/  @P2 STG.E.U16 desc[UR10][R4.64], R13 ;  /* 0x0000000d04002986 */ /* 0x0001e4000c10150a */
[----:B---3--:R-:W-:Y:S01]  /*d250*/  IMAD R9, R16, 0x2, R3 ;  /* 0x0000000210097824 */ /* 0x008fe200078e0203 */
[----:B------:R-:W-:Y:S01]  /*d260*/  ISETP.LT.AND P2, PT, R206, UR4, !P0 ;  /* 0x00000004ce007c0c */ /* 0x000fe2000c741270 */
[----:B------:R-:W-:Y:S01]  /*d270*/  ULDC UR4, c[0x0][0x22c] ;  /* 0x00008b0000047ab9 */ /* 0x000fe20000000800 */
[-C--:B------:R-:W-:Y:S01]  /*d280*/  LEA R2, P6, R3, R123.reuse, 0x1 ;  /* 0x0000007b03027211 */ /* 0x080fe200078c08ff */
[----:B------:R3:W-:Y:S01]  /*d290*/  @P5 STG.E.U16 desc[UR10][R6.64], R14 ;  /* 0x0000000e06005986 */ /* 0x0007e2000c10150a */
[----:B------:R-:W-:-:S02]  /*d2a0*/  LEA R8, P5, R9, R123, 0x1 ;  /* 0x0000007b09087211 */ /* 0x000fc400078a08ff */
[----:B------:R-:W-:Y:S01]  /*d2b0*/  ISETP.LT.AND P0, PT, R0, UR4, !P0 ;  /* 0x0000000400007c0c */ /* 0x000fe2000c701270 */
[----:B------:R-:W-:Y:S01]  /*d2c0*/  IMAD R0, R18, 0x2, R9 ;  /* 0x0000000212007824 */ /* 0x000fe200078e0209 */
[-C--:B------:R-:W-:Y:S02]  /*d2d0*/  LEA.HI.X.SX32 R3, R3, R122.reuse, 0x1, P6 ;  /* 0x0000007a03037211 */ /* 0x080fe400030f0eff */
[----:B------:R-:W-:Y:S01]  /*d2e0*/  PRMT R12, R12, 0x7632, R12 ;  /* 0x000076320c0c7816 */ /* 0x000fe2000000000c */
[----:B-1----:R-:W-:Y:S01]  /*d2f0*/  IMAD R10, R11, 0x2, R0 ;  /* 0x000000020b0a7824 */ /* 0x002fe200078e0200 */
[----:B------:R-:W-:Y:S01]  /*d300*/  LEA.HI.X.SX32 R9, R9, R122, 0x1, P5 ;  /* 0x0000007a09097211 */ /* 0x000fe200028f0eff */
[----:B------:R1:W-:Y:S01]  /*d310*/  @P4 STG.E.U16 desc[UR10][R2.64], R15 ;  /* 0x0000000f02004986 */ /* 0x0003e2000c10150a */
[----:B0-----:R-:W-:-:S03]  /*d320*/  LEA R4, P4, R0, R123, 0x1 ;  /* 0x0000007b00047211 */ /* 0x001fc600078808ff */
[----:B------:R0:W-:Y:S01]  /*d330*/  @P3 STG.E.U16 desc[UR10][R8.64], R12 ;  /* 0x0000000c08003986 */ /* 0x0001e2000c10150a */
[-C--:B---3--:R-:W-:Y:S01]  /*d340*/  LEA R6, P3, R10, R123.reuse, 0x1 ;  /* 0x0000007b0a067211 */ /* 0x088fe200078608ff */
[----:B--2---:R-:W-:Y:S01]  /*d350*/  IMAD R11, R17, 0x2, R10 ;  /* 0x00000002110b7824 */ /* 0x004fe200078e020a */
[-C--:B------:R-:W-:Y:S02]  /*d360*/  LEA.HI.X.SX32 R5, R0, R122.reuse, 0x1, P4 ;  /* 0x0000007a00057211 */ /* 0x080fe400020f0eff */
[----:B------:R-:W-:Y:S02]  /*d370*/  PRMT R13, R13, 0x7632, R13 ;  /* 0x000076320d0d7816 */ /* 0x000fe4000000000d */
[----:B------:R-:W-:Y:S02]  /*d380*/  LEA.HI.X.SX32 R7, R10, R122, 0x1, P3 ;  /* 0x0000007a0a077211 */ /* 0x000fe400018f0eff */
[----:B-1----:R-:W-:Y:S01]  /*d390*/  PRMT R3, R14, 0x7632, R3 ;  /* 0x000076320e037816 */ /* 0x002fe20000000003 */
[----:B------:R0:W-:Y:S01]  /*d3a0*/  @P2 STG.E.U16 desc[UR10][R4.64], R13 ;  /* 0x0000000d04002986 */ /* 0x0001e2000c10150a */
[----:B------:R-:W-:-:S03]  /*d3b0*/  LEA R10, P3, R11, R123, 0x1 ;  /* 0x0000007b0b0a7211 */ /* 0x000fc600078608ff */
[----:B------:R0:W-:Y:S01]  /*d3c0*/  @P0 STG.E.U16 desc[UR10][R6.64], R3 ;  /* 0x0000000306000986 */ /* 0x0001e2000c10150a */
[----:B------:R-:W-:Y:S01]  /*d3d0*/  LEA.HI.X.SX32 R11, R11, R122, 0x1, P3 ;  /* 0x0000007a0b0b7211 */ /* 0x000fe200018f0eff */
[----:B------:R-:W-:Y:S08]  /*d3e0*/  @!P1 EXIT ;  /* 0x000000000000994d */ /* 0x000ff00003800000 */
[----:B0-----:R-:W-:-:S05]  /*d3f0*/  PRMT R5, R15, 0x7632, R5 ;  /* 0x000076320f057816 */ /* 0x001fca0000000005 */
[----:B------:R-:W-:Y:S01]  /*d400*/  STG.E.U16 desc[UR10][R10.64], R5 ;  /* 0x000000050a007986 */ /* 0x000fe2000c10150a */
[----:B------:R-:W-:Y:S05]  /*d410*/  EXIT ;  /* 0x000000000000794d */ /* 0x000fea0003800000 */
.L_x_2:
[----:B------:R-:W-:-:S00]  /*d420*/  BRA `(.L_x_2) ;  /* 0xfffffffc00fc7947 */ /* 0x000fc0000383ffff */
[----:B------:R-:W-:-:S00]  /*d430*/  NOP ;  /* 0x0000000000007918 */ /* 0x000fc00000000000 */
        /* <DEDUP_REMOVED lines=12> */
.L_x_3:


//--------------------- .nv.shared.matmul_kernel  --------------------------
	.section	.nv.shared.matmul_kernel,"aw",@nobits
	.sectionflags	@""
	.align	16
	.zero		1024


//--------------------- .nv.shared.reserved.0     --------------------------
	.section	.nv.shared.reserved.0,"aw",@nobits
	.weak		__nv_reservedSMEM_offset_0_alias
	.size		__nv_reservedSMEM_offset_0_alias, 0, 0
	.other		__nv_reservedSMEM_offset_0_alias,@"STO_CUDA_RESERVED_SHARED STV_DEFAULT"
__nv_reservedSMEM_offset_0_alias:
	.zero		0


//--------------------- .nv.constant0.matmul_kernel --------------------------
	.section	.nv.constant0.matmul_kernel,"a",@progbits
	.sectionflags	@""
	.align	4
.nv.constant0.matmul_kernel:
	.zero		608


//--------------------- SYMBOLS --------------------------

	.type		.nv.reservedSmem.offset0,@object
	.size		.nv.reservedSmem.offset0,0x4
